	.target	sm_100a

	.elftype	@"ET_EXEC"


//--------------------- .note.nv.tkinfo           --------------------------
	.section	.note.nv.tkinfo,"",@"SHT_NOTE"
	.sectionflags	@"SHF_NOTE_NV_TKINFO"
	.tkinfo
        /*0018*/ 	.word	0x00000002
        /*0030*/ 	.string	""
        /*0030*/ 	.string	"ptxas"
        /*0030*/ 	.string	"Cuda compilation tools, release 13.0, V13.0.88"
        /*0030*/ 	.string	"Build cuda_13.0.r13.0/compiler.36424714_0"
        /*0030*/ 	.string	"-arch sm_100a -m 64 "



//--------------------- .note.nv.cuinfo           --------------------------
	.section	.note.nv.cuinfo,"",@"SHT_NOTE"
	.sectionflags	@"SHF_NOTE_NV_CUINFO"
        /*0018*/ 	.short	0x0002
        /*001a*/ 	.short	0x0064
        /*001c*/ 	.short	0x0082
	.zero		2


//--------------------- .nv.info                  --------------------------
	.section	.nv.info,"",@"SHT_CUDA_INFO"
	.align	4


	//----- nvinfo : EIATTR_REGCOUNT
	.align		4
        /*0000*/ 	.byte	0x04, 0x2f
        /*0002*/ 	.short	(.L_19 - .L_18)
	.align		4
.L_18:
        /*0004*/ 	.word	index@(_ZN7cutlass13device_kernelINS_4gemm6kernel13GemmUniversalIN4cute5tupleIJiiiiEEENS1_10collective13CollectiveMmaINS1_35MainloopSm100TmaUmmaWarpSpecializedILi9ELi2ELi4ENS5_IJNS4_1CILi1EEESB_SB_EEEEENS5_IJNSA_ILi64EEENSA_ILi32EEENSA_ILi256EEEEEENS_12float_e4m3_tENS5_IJlSB_lEEESI_SJ_NS4_8TiledMMAINS4_8MMA_AtomIJNS4_10MMA_TraitsINS4_19SM100_MMA_F8F6F4_SSEJSI_SI_fSE_SF_NS4_17integral_constantINS4_4UMMA5MajorELSQ_0EEESR_NSO_INSP_7ScaleInELSS_0EEEST_EEEEEENS4_6LayoutISC_NS5_IJNSA_ILi0EEESX_SX_EEEEENS5_IJNS4_10UnderscoreES10_S10_EEEEENS4_13SM90_TMA_LOADENS4_14ComposedLayoutINS4_7SwizzleILi3ELi4ELi3EEENS4_18smem_ptr_flag_bitsILi8EEENSW_INS5_IJNSA_ILi8EEENSA_ILi128EEEEEENS5_IJS1A_SB_EEEEEEEvNS4_8identityES13_S1E_vS1F_EENS_8epilogue10collective18CollectiveEpilogueINS1H_23Sm100TmaWarpSpecializedILi1ELi1ELi16ELb0ELb0EEEJSH_NS5_IJNSW_ISE_SB_EENSW_ISF_SB_EEEEESI_SJ_SI_SJ_NS1H_6fusion15FusionCallbacksIS1L_NS1P_17LinearCombinationISI_fSI_fLNS_15FloatRoundStyleE2EEESH_S1O_JEEENS4_5SM1004TMEM4LOAD26SM100_TMEM_LOAD_16dp32b16xES13_NS14_INS15_ILi1ELi4ELi3EEES18_NSW_INS5_IJS19_SF_EEENS5_IJSF_SB_EEEEEEENS4_39AutoVectorizingCopyWithAssumedAlignmentILi128EEENS4_14SM90_TMA_STOREES23_S25_S25_EEEvvEEEEvNT_6ParamsE)
        /*0008*/ 	.word	0x0000004c


	//----- nvinfo : EIATTR_FRAME_SIZE
	.align		4
.L_19:
        /*000c*/ 	.byte	0x04, 0x11
        /*000e*/ 	.short	(.L_21 - .L_20)
	.align		4
.L_20:
        /*0010*/ 	.word	index@($__internal_2_$__cuda_sm10x_tcgen05_guardrail_trap_unallocated_columns_being_dealloced)
        /*0014*/ 	.word	0x00000000


	//----- nvinfo : EIATTR_FRAME_SIZE
	.align		4
.L_21:
        /*0018*/ 	.byte	0x04, 0x11
        /*001a*/ 	.short	(.L_23 - .L_22)
	.align		4
.L_22:
        /*001c*/ 	.word	index@($__internal_1_$__cuda_sm10x_tcgen05_guardrail_trap_phase_invalid_during_alloc)
        /*0020*/ 	.word	0x00000000


	//----- nvinfo : EIATTR_FRAME_SIZE
	.align		4
.L_23:
        /*0024*/ 	.byte	0x04, 0x11
        /*0026*/ 	.short	(.L_25 - .L_24)
	.align		4
.L_24:
        /*0028*/ 	.word	index@($__internal_0_$__cuda_sm10x_tcgen05_guardrail_trap_col_being_dealloced_not_returned_by_alloc)
        /*002c*/ 	.word	0x00000000


	//----- nvinfo : EIATTR_FRAME_SIZE
	.align		4
.L_25:
        /*0030*/ 	.byte	0x04, 0x11
        /*0032*/ 	.short	(.L_27 - .L_26)
	.align		4
.L_26:
        /*0034*/ 	.word	index@(_ZN7cutlass13device_kernelINS_4gemm6kernel13GemmUniversalIN4cute5tupleIJiiiiEEENS1_10collective13CollectiveMmaINS1_35MainloopSm100TmaUmmaWarpSpecializedILi9ELi2ELi4ENS5_IJNS4_1CILi1EEESB_SB_EEEEENS5_IJNSA_ILi64EEENSA_ILi32EEENSA_ILi256EEEEEENS_12float_e4m3_tENS5_IJlSB_lEEESI_SJ_NS4_8TiledMMAINS4_8MMA_AtomIJNS4_10MMA_TraitsINS4_19SM100_MMA_F8F6F4_SSEJSI_SI_fSE_SF_NS4_17integral_constantINS4_4UMMA5MajorELSQ_0EEESR_NSO_INSP_7ScaleInELSS_0EEEST_EEEEEENS4_6LayoutISC_NS5_IJNSA_ILi0EEESX_SX_EEEEENS5_IJNS4_10UnderscoreES10_S10_EEEEENS4_13SM90_TMA_LOADENS4_14ComposedLayoutINS4_7SwizzleILi3ELi4ELi3EEENS4_18smem_ptr_flag_bitsILi8EEENSW_INS5_IJNSA_ILi8EEENSA_ILi128EEEEEENS5_IJS1A_SB_EEEEEEEvNS4_8identityES13_S1E_vS1F_EENS_8epilogue10collective18CollectiveEpilogueINS1H_23Sm100TmaWarpSpecializedILi1ELi1ELi16ELb0ELb0EEEJSH_NS5_IJNSW_ISE_SB_EENSW_ISF_SB_EEEEESI_SJ_SI_SJ_NS1H_6fusion15FusionCallbacksIS1L_NS1P_17LinearCombinationISI_fSI_fLNS_15FloatRoundStyleE2EEESH_S1O_JEEENS4_5SM1004TMEM4LOAD26SM100_TMEM_LOAD_16dp32b16xES13_NS14_INS15_ILi1ELi4ELi3EEES18_NSW_INS5_IJS19_SF_EEENS5_IJSF_SB_EEEEEEENS4_39AutoVectorizingCopyWithAssumedAlignmentILi128EEENS4_14SM90_TMA_STOREES23_S25_S25_EEEvvEEEEvNT_6ParamsE)
        /*0038*/ 	.word	0x00000000


	//----- nvinfo : EIATTR_MIN_STACK_SIZE
	.align		4
.L_27:
        /*003c*/ 	.byte	0x04, 0x12
        /*003e*/ 	.short	(.L_29 - .L_28)
	.align		4
.L_28:
        /*0040*/ 	.word	index@(_ZN7cutlass13device_kernelINS_4gemm6kernel13GemmUniversalIN4cute5tupleIJiiiiEEENS1_10collective13CollectiveMmaINS1_35MainloopSm100TmaUmmaWarpSpecializedILi9ELi2ELi4ENS5_IJNS4_1CILi1EEESB_SB_EEEEENS5_IJNSA_ILi64EEENSA_ILi32EEENSA_ILi256EEEEEENS_12float_e4m3_tENS5_IJlSB_lEEESI_SJ_NS4_8TiledMMAINS4_8MMA_AtomIJNS4_10MMA_TraitsINS4_19SM100_MMA_F8F6F4_SSEJSI_SI_fSE_SF_NS4_17integral_constantINS4_4UMMA5MajorELSQ_0EEESR_NSO_INSP_7ScaleInELSS_0EEEST_EEEEEENS4_6LayoutISC_NS5_IJNSA_ILi0EEESX_SX_EEEEENS5_IJNS4_10UnderscoreES10_S10_EEEEENS4_13SM90_TMA_LOADENS4_14ComposedLayoutINS4_7SwizzleILi3ELi4ELi3EEENS4_18smem_ptr_flag_bitsILi8EEENSW_INS5_IJNSA_ILi8EEENSA_ILi128EEEEEENS5_IJS1A_SB_EEEEEEEvNS4_8identityES13_S1E_vS1F_EENS_8epilogue10collective18CollectiveEpilogueINS1H_23Sm100TmaWarpSpecializedILi1ELi1ELi16ELb0ELb0EEEJSH_NS5_IJNSW_ISE_SB_EENSW_ISF_SB_EEEEESI_SJ_SI_SJ_NS1H_6fusion15FusionCallbacksIS1L_NS1P_17LinearCombinationISI_fSI_fLNS_15FloatRoundStyleE2EEESH_S1O_JEEENS4_5SM1004TMEM4LOAD26SM100_TMEM_LOAD_16dp32b16xES13_NS14_INS15_ILi1ELi4ELi3EEES18_NSW_INS5_IJS19_SF_EEENS5_IJSF_SB_EEEEEEENS4_39AutoVectorizingCopyWithAssumedAlignmentILi128EEENS4_14SM90_TMA_STOREES23_S25_S25_EEEvvEEEEvNT_6ParamsE)
        /*0044*/ 	.word	0x00000000
.L_29:


//--------------------- .nv.compat                --------------------------
	.section	.nv.compat,"",@"SHT_CUDA_COMPAT_INFO"
	.align	4
        /*0000*/ 	.byte	0x02, 0x09, 0x01, 0x00, 0x02, 0x02, 0x02, 0x00, 0x02, 0x05, 0x05, 0x00, 0x03, 0x07, 0x01, 0x01
        /*0010*/ 	.byte	0x02, 0x03, 0x01, 0x00, 0x02, 0x06, 0x01, 0x00, 0x04, 0x0b, 0x08, 0x00, 0x09, 0x00, 0x00, 0x00
        /*0020*/ 	.byte	0x00, 0x00, 0x00, 0x00


//--------------------- .nv.info._ZN7cutlass13device_kernelINS_4gemm6kernel13GemmUniversalIN4cute5tupleIJiiiiEEENS1_10collective13CollectiveMmaINS1_35MainloopSm100TmaUmmaWarpSpecializedILi9ELi2ELi4ENS5_IJNS4_1CILi1EEESB_SB_EEEEENS5_IJNSA_ILi64EEENSA_ILi32EEENSA_ILi256EEEEEENS_12float_e4m3_tENS5_IJlSB_lEEESI_SJ_NS4_8TiledMMAINS4_8MMA_AtomIJNS4_10MMA_TraitsINS4_19SM100_MMA_F8F6F4_SSEJSI_SI_fSE_SF_NS4_17integral_constantINS4_4UMMA5MajorELSQ_0EEESR_NSO_INSP_7ScaleInELSS_0EEEST_EEEEEENS4_6LayoutISC_NS5_IJNSA_ILi0EEESX_SX_EEEEENS5_IJNS4_10UnderscoreES10_S10_EEEEENS4_13SM90_TMA_LOADENS4_14ComposedLayoutINS4_7SwizzleILi3ELi4ELi3EEENS4_18smem_ptr_flag_bitsILi8EEENSW_INS5_IJNSA_ILi8EEENSA_ILi128EEEEEENS5_IJS1A_SB_EEEEEEEvNS4_8identityES13_S1E_vS1F_EENS_8epilogue10collective18CollectiveEpilogueINS1H_23Sm100TmaWarpSpecializedILi1ELi1ELi16ELb0ELb0EEEJSH_NS5_IJNSW_ISE_SB_EENSW_ISF_SB_EEEEESI_SJ_SI_SJ_NS1H_6fusion15FusionCallbacksIS1L_NS1P_17LinearCombinationISI_fSI_fLNS_15FloatRoundStyleE2EEESH_S1O_JEEENS4_5SM1004TMEM4LOAD26SM100_TMEM_LOAD_16dp32b16xES13_NS14_INS15_ILi1ELi4ELi3EEES18_NSW_INS5_IJS19_SF_EEENS5_IJSF_SB_EEEEEEENS4_39AutoVectorizingCopyWithAssumedAlignmentILi128EEENS4_14SM90_TMA_STOREES23_S25_S25_EEEvvEEEEvNT_6ParamsE --------------------------
	.section	.nv.info._ZN7cutlass13device_kernelINS_4gemm6kernel13GemmUniversalIN4cute5tupleIJiiiiEEENS1_10collective13CollectiveMmaINS1_35MainloopSm100TmaUmmaWarpSpecializedILi9ELi2ELi4ENS5_IJNS4_1CILi1EEESB_SB_EEEEENS5_IJNSA_ILi64EEENSA_ILi32EEENSA_ILi256EEEEEENS_12float_e4m3_tENS5_IJlSB_lEEESI_SJ_NS4_8TiledMMAINS4_8MMA_AtomIJNS4_10MMA_TraitsINS4_19SM100_MMA_F8F6F4_SSEJSI_SI_fSE_SF_NS4_17integral_constantINS4_4UMMA5MajorELSQ_0EEESR_NSO_INSP_7ScaleInELSS_0EEEST_EEEEEENS4_6LayoutISC_NS5_IJNSA_ILi0EEESX_SX_EEEEENS5_IJNS4_10UnderscoreES10_S10_EEEEENS4_13SM90_TMA_LOADENS4_14ComposedLayoutINS4_7SwizzleILi3ELi4ELi3EEENS4_18smem_ptr_flag_bitsILi8EEENSW_INS5_IJNSA_ILi8EEENSA_ILi128EEEEEENS5_IJS1A_SB_EEEEEEEvNS4_8identityES13_S1E_vS1F_EENS_8epilogue10collective18CollectiveEpilogueINS1H_23Sm100TmaWarpSpecializedILi1ELi1ELi16ELb0ELb0EEEJSH_NS5_IJNSW_ISE_SB_EENSW_ISF_SB_EEEEESI_SJ_SI_SJ_NS1H_6fusion15FusionCallbacksIS1L_NS1P_17LinearCombinationISI_fSI_fLNS_15FloatRoundStyleE2EEESH_S1O_JEEENS4_5SM1004TMEM4LOAD26SM100_TMEM_LOAD_16dp32b16xES13_NS14_INS15_ILi1ELi4ELi3EEES18_NSW_INS5_IJS19_SF_EEENS5_IJSF_SB_EEEEEEENS4_39AutoVectorizingCopyWithAssumedAlignmentILi128EEENS4_14SM90_TMA_STOREES23_S25_S25_EEEvvEEEEvNT_6ParamsE,"",@"SHT_CUDA_INFO"
	.sectionflags	@""
	.align	4


	//----- nvinfo : EIATTR_CUDA_API_VERSION
	.align		4
        /*0000*/ 	.byte	0x04, 0x37
        /*0002*/ 	.short	(.L_31 - .L_30)
.L_30:
        /*0004*/ 	.word	0x00000082


	//----- nvinfo : EIATTR_KPARAM_INFO
	.align		4
.L_31:
        /*0008*/ 	.byte	0x04, 0x17
        /*000a*/ 	.short	(.L_33 - .L_32)
.L_32:
        /*000c*/ 	.word	0x00000000
        /*0010*/ 	.short	0x0000
        /*0012*/ 	.short	0x0000
        /*0014*/ 	.byte	0x00, 0xf0, 0x01, 0x20


	//----- nvinfo : EIATTR_AT_ENTRY_FRAGMENTS
	.align		4
.L_33:
        /*0018*/ 	.byte	0x04, 0x4f
        /*001a*/ 	.short	(.L_35 - .L_34)


	//   ....[0]....
.L_34:
        /*001c*/ 	.word	0x00000006


	//----- nvinfo : EIATTR_RESERVED_SMEM_USED
	.align		4
.L_35:
        /*0020*/ 	.byte	0x01, 0x41
	.zero		2


	//----- nvinfo : EIATTR_SPARSE_MMA_MASK
	.align		4
        /*0024*/ 	.byte	0x03, 0x50
        /*0026*/ 	.short	0x0000


	//----- nvinfo : EIATTR_TCGEN05_1CTA_USED
	.align		4
        /*0028*/ 	.byte	0x01, 0x51
	.zero		2


	//----- nvinfo : EIATTR_MAXREG_COUNT
	.align		4
        /*002c*/ 	.byte	0x03, 0x1b
        /*002e*/ 	.short	0x00ff


	//----- nvinfo : EIATTR_NUM_BARRIERS
	.align		4
        /*0030*/ 	.byte	0x02, 0x4c
        /*0032*/ 	.byte	0x07
	.zero		1


	//----- nvinfo : EIATTR_EXTERNS
	.align		4
        /*0034*/ 	.byte	0x04, 0x0f
        /*0036*/ 	.short	(.L_37 - .L_36)


	//   ....[0]....
	.align		4
.L_36:
        /*0038*/ 	.word	index@(__assertfail)


	//----- nvinfo : EIATTR_MERCURY_ISA_VERSION
	.align		4
.L_37:
        /*003c*/ 	.byte	0x03, 0x5f
        /*003e*/ 	.short	0x0101


	//----- nvinfo : EIATTR_INT_WARP_WIDE_INSTR_OFFSETS
	.align		4
        /*0040*/ 	.byte	0x04, 0x31
        /*0042*/ 	.short	(.L_39 - .L_38)


	//   ....[0]....
.L_38:
        /*0044*/ 	.word	0x00001fb0


	//   ....[1]....
        /*0048*/ 	.word	0x00003ee0


	//   ....[2]....
        /*004c*/ 	.word	0x00003f10


	//   ....[3]....
        /*0050*/ 	.word	0x00003f60


	//   ....[4]....
        /*0054*/ 	.word	0x00004960


	//   ....[5]....
        /*0058*/ 	.word	0x00004a50


	//----- nvinfo : EIATTR_COOP_GROUP_MASK_REGIDS
	.align		4
.L_39:
        /*005c*/ 	.byte	0x04, 0x29
        /*005e*/ 	.short	(.L_41 - .L_40)


	//   ....[0]....
.L_40:
        /*0060*/ 	.word	0xffffffff


	//   ....[1]....
        /*0064*/ 	.word	0xffffffff


	//   ....[2]....
        /*0068*/ 	.word	0xffffffff


	//   ....[3]....
        /*006c*/ 	.word	0xffffffff


	//   ....[4]....
        /*0070*/ 	.word	0xffffffff


	//   ....[5]....
        /*0074*/ 	.word	0xffffffff


	//   ....[6]....
        /*0078*/ 	.word	0xffffffff


	//   ....[7]....
        /*007c*/ 	.word	0xffffffff


	//   ....[8]....
        /*0080*/ 	.word	0xffffffff


	//   ....[9]....
        /*0084*/ 	.word	0xffffffff


	//   ....[10]....
        /*0088*/ 	.word	0xffffffff


	//   ....[11]....
        /*008c*/ 	.word	0xffffffff


	//   ....[12]....
        /*0090*/ 	.word	0xffffffff


	//----- nvinfo : EIATTR_COOP_GROUP_INSTR_OFFSETS
	.align		4
.L_41:
        /*0094*/ 	.byte	0x04, 0x28
        /*0096*/ 	.short	(.L_43 - .L_42)


	//   ....[0]....
.L_42:
        /*0098*/ 	.word	0x00000090


	//   ....[1]....
        /*009c*/ 	.word	0x000004d0


	//   ....[2]....
        /*00a0*/ 	.word	0x00000710


	//   ....[3]....
        /*00a4*/ 	.word	0x00000850


	//   ....[4]....
        /*00a8*/ 	.word	0x00000950


	//   ....[5]....
        /*00ac*/ 	.word	0x00000ac0


	//   ....[6]....
        /*00b0*/ 	.word	0x00000c60


	//   ....[7]....
        /*00b4*/ 	.word	0x00001e90


	//   ....[8]....
        /*00b8*/ 	.word	0x00002f40


	//   ....[9]....
        /*00bc*/ 	.word	0x00003150


	//   ....[10]....
        /*00c0*/ 	.word	0x00003180


	//   ....[11]....
        /*00c4*/ 	.word	0x00003dd0


	//   ....[12]....
        /*00c8*/ 	.word	0x00004000


	//----- nvinfo : EIATTR_VRC_CTA_INIT_COUNT
	.align		4
.L_43:
        /*00cc*/ 	.byte	0x02, 0x4a
        /*00ce*/ 	.byte	0x80
	.zero		1


	//----- nvinfo : EIATTR_SYSCALL_OFFSETS
	.align		4
        /*00d0*/ 	.byte	0x04, 0x46
        /*00d2*/ 	.short	(.L_45 - .L_44)


	//   ....[0]....
.L_44:
        /*00d4*/ 	.word	0x00005420


	//   ....[1]....
        /*00d8*/ 	.word	0x00005560


	//   ....[2]....
        /*00dc*/ 	.word	0x00005c70


	//----- nvinfo : EIATTR_MBARRIER_INSTR_OFFSETS
	.align		4
.L_45:
        /*00e0*/ 	.byte	0x04, 0x39
        /*00e2*/ 	.short	(.L_47 - .L_46)


	//   ....[0]....
.L_46:
        /*00e4*/ 	.word	0x000005d0
        /*00e8*/ 	.word	0x000000ff
        /*00ec*/ 	.word	0x00000000
        /*00f0*/ 	.short	0x0100
        /*00f2*/ 	.byte	0x05
	.zero		1


	//   ....[1]....
        /*00f4*/ 	.word	0x000005e0
        /*00f8*/ 	.word	0x000000ff
        /*00fc*/ 	.word	0x00000048
        /*0100*/ 	.short	0x0100
        /*0102*/ 	.byte	0x05
	.zero		1


	//   ....[2]....
        /*0104*/ 	.word	0x000005f0
        /*0108*/ 	.word	0x000000ff
        /*010c*/ 	.word	0x00000008
        /*0110*/ 	.short	0x0100
        /*0112*/ 	.byte	0x05
	.zero		1


	//   ....[3]....
        /*0114*/ 	.word	0x00000600
        /*0118*/ 	.word	0x000000ff
        /*011c*/ 	.word	0x00000050
        /*0120*/ 	.short	0x0100
        /*0122*/ 	.byte	0x05
	.zero		1


	//   ....[4]....
        /*0124*/ 	.word	0x00000610
        /*0128*/ 	.word	0x000000ff
        /*012c*/ 	.word	0x00000010
        /*0130*/ 	.short	0x0100
        /*0132*/ 	.byte	0x05
	.zero		1


	//   ....[5]....
        /*0134*/ 	.word	0x00000620
        /*0138*/ 	.word	0x000000ff
        /*013c*/ 	.word	0x00000058
        /*0140*/ 	.short	0x0100
        /*0142*/ 	.byte	0x05
	.zero		1


	//   ....[6]....
        /*0144*/ 	.word	0x00000630
        /*0148*/ 	.word	0x000000ff
        /*014c*/ 	.word	0x00000018
        /*0150*/ 	.short	0x0100
        /*0152*/ 	.byte	0x05
	.zero		1


	//   ....[7]....
        /*0154*/ 	.word	0x00000640
        /*0158*/ 	.word	0x000000ff
        /*015c*/ 	.word	0x00000060
        /*0160*/ 	.short	0x0100
        /*0162*/ 	.byte	0x05
	.zero		1


	//   ....[8]....
        /*0164*/ 	.word	0x00000650
        /*0168*/ 	.word	0x000000ff
        /*016c*/ 	.word	0x00000020
        /*0170*/ 	.short	0x0100
        /*0172*/ 	.byte	0x05
	.zero		1


	//   ....[9]....
        /*0174*/ 	.word	0x00000660
        /*0178*/ 	.word	0x000000ff
        /*017c*/ 	.word	0x00000068
        /*0180*/ 	.short	0x0100
        /*0182*/ 	.byte	0x05
	.zero		1


	//   ....[10]....
        /*0184*/ 	.word	0x00000670
        /*0188*/ 	.word	0x000000ff
        /*018c*/ 	.word	0x00000028
        /*0190*/ 	.short	0x0100
        /*0192*/ 	.byte	0x05
	.zero		1


	//   ....[11]....
        /*0194*/ 	.word	0x00000680
        /*0198*/ 	.word	0x000000ff
        /*019c*/ 	.word	0x00000070
        /*01a0*/ 	.short	0x0100
        /*01a2*/ 	.byte	0x05
	.zero		1


	//   ....[12]....
        /*01a4*/ 	.word	0x00000690
        /*01a8*/ 	.word	0x000000ff
        /*01ac*/ 	.word	0x00000030
        /*01b0*/ 	.short	0x0100
        /*01b2*/ 	.byte	0x05
	.zero		1


	//   ....[13]....
        /*01b4*/ 	.word	0x000006a0
        /*01b8*/ 	.word	0x000000ff
        /*01bc*/ 	.word	0x00000078
        /*01c0*/ 	.short	0x0100
        /*01c2*/ 	.byte	0x05
	.zero		1


	//   ....[14]....
        /*01c4*/ 	.word	0x000006b0
        /*01c8*/ 	.word	0x000000ff
        /*01cc*/ 	.word	0x00000038
        /*01d0*/ 	.short	0x0100
        /*01d2*/ 	.byte	0x05
	.zero		1


	//   ....[15]....
        /*01d4*/ 	.word	0x000006c0
        /*01d8*/ 	.word	0x000000ff
        /*01dc*/ 	.word	0x00000080
        /*01e0*/ 	.short	0x0100
        /*01e2*/ 	.byte	0x05
	.zero		1


	//   ....[16]....
        /*01e4*/ 	.word	0x000006d0
        /*01e8*/ 	.word	0x000000ff
        /*01ec*/ 	.word	0x00000040
        /*01f0*/ 	.short	0x0100
        /*01f2*/ 	.byte	0x05
	.zero		1


	//   ....[17]....
        /*01f4*/ 	.word	0x000006e0
        /*01f8*/ 	.word	0x000000ff
        /*01fc*/ 	.word	0x00000088
        /*0200*/ 	.short	0x0100
        /*0202*/ 	.byte	0x05
	.zero		1


	//   ....[18]....
        /*0204*/ 	.word	0x00000820
        /*0208*/ 	.word	0x000000ff
        /*020c*/ 	.word	0x00000090
        /*0210*/ 	.short	0x0100
        /*0212*/ 	.byte	0x06
	.zero		1


	//   ....[19]....
        /*0214*/ 	.word	0x00000830
        /*0218*/ 	.word	0x000000ff
        /*021c*/ 	.word	0x00000098
        /*0220*/ 	.short	0x0100
        /*0222*/ 	.byte	0x06
	.zero		1


	//   ....[20]....
        /*0224*/ 	.word	0x00000920
        /*0228*/ 	.word	0x000000ff
        /*022c*/ 	.word	0x000000a0
        /*0230*/ 	.short	0x0100
        /*0232*/ 	.byte	0x05
	.zero		1


	//   ....[21]....
        /*0234*/ 	.word	0x00000930
        /*0238*/ 	.word	0x000000ff
        /*023c*/ 	.word	0x000000a8
        /*0240*/ 	.short	0x0100
        /*0242*/ 	.byte	0x05
	.zero		1


	//   ....[22]....
        /*0244*/ 	.word	0x00000a70
        /*0248*/ 	.word	0x000000ff
        /*024c*/ 	.word	0x000000b0
        /*0250*/ 	.short	0x0100
        /*0252*/ 	.byte	0x05
	.zero		1


	//   ....[23]....
        /*0254*/ 	.word	0x00000a80
        /*0258*/ 	.word	0x000000ff
        /*025c*/ 	.word	0x000000c0
        /*0260*/ 	.short	0x0100
        /*0262*/ 	.byte	0x05
	.zero		1


	//   ....[24]....
        /*0264*/ 	.word	0x00000a90
        /*0268*/ 	.word	0x000000ff
        /*026c*/ 	.word	0x000000b8
        /*0270*/ 	.short	0x0100
        /*0272*/ 	.byte	0x05
	.zero		1


	//   ....[25]....
        /*0274*/ 	.word	0x00000aa0
        /*0278*/ 	.word	0x000000ff
        /*027c*/ 	.word	0x000000c8
        /*0280*/ 	.short	0x0100
        /*0282*/ 	.byte	0x05
	.zero		1


	//   ....[26]....
        /*0284*/ 	.word	0x00000bd0
        /*0288*/ 	.word	0x000000ff
        /*028c*/ 	.word	0x000000d0
        /*0290*/ 	.short	0x0100
        /*0292*/ 	.byte	0x06
	.zero		1


	//   ....[27]....
        /*0294*/ 	.word	0x00000be0
        /*0298*/ 	.word	0x000000ff
        /*029c*/ 	.word	0x000000f0
        /*02a0*/ 	.short	0x0100
        /*02a2*/ 	.byte	0x06
	.zero		1


	//   ....[28]....
        /*02a4*/ 	.word	0x00000bf0
        /*02a8*/ 	.word	0x000000ff
        /*02ac*/ 	.word	0x000000d8
        /*02b0*/ 	.short	0x0100
        /*02b2*/ 	.byte	0x06
	.zero		1


	//   ....[29]....
        /*02b4*/ 	.word	0x00000c00
        /*02b8*/ 	.word	0x000000ff
        /*02bc*/ 	.word	0x000000f8
        /*02c0*/ 	.short	0x0100
        /*02c2*/ 	.byte	0x06
	.zero		1


	//   ....[30]....
        /*02c4*/ 	.word	0x00000c10
        /*02c8*/ 	.word	0x000000ff
        /*02cc*/ 	.word	0x000000e0
        /*02d0*/ 	.short	0x0100
        /*02d2*/ 	.byte	0x06
	.zero		1


	//   ....[31]....
        /*02d4*/ 	.word	0x00000c20
        /*02d8*/ 	.word	0x000000ff
        /*02dc*/ 	.word	0x00000100
        /*02e0*/ 	.short	0x0100
        /*02e2*/ 	.byte	0x06
	.zero		1


	//   ....[32]....
        /*02e4*/ 	.word	0x00000c30
        /*02e8*/ 	.word	0x000000ff
        /*02ec*/ 	.word	0x000000e8
        /*02f0*/ 	.short	0x0100
        /*02f2*/ 	.byte	0x06
	.zero		1


	//   ....[33]....
        /*02f4*/ 	.word	0x00000c40
        /*02f8*/ 	.word	0x000000ff
        /*02fc*/ 	.word	0x00000108
        /*0300*/ 	.short	0x0100
        /*0302*/ 	.byte	0x06
	.zero		1


	//   ....[34]....
        /*0304*/ 	.word	0x00000d30
        /*0308*/ 	.word	0x000000ff
        /*030c*/ 	.word	0x00000110
        /*0310*/ 	.short	0x0100
        /*0312*/ 	.byte	0x05
	.zero		1


	//   ....[35]....
        /*0314*/ 	.word	0x00000d40
        /*0318*/ 	.word	0x000000ff
        /*031c*/ 	.word	0x00000120
        /*0320*/ 	.short	0x0100
        /*0322*/ 	.byte	0x05
	.zero		1


	//   ....[36]....
        /*0324*/ 	.word	0x00000d50
        /*0328*/ 	.word	0x000000ff
        /*032c*/ 	.word	0x00000118
        /*0330*/ 	.short	0x0100
        /*0332*/ 	.byte	0x05
	.zero		1


	//   ....[37]....
        /*0334*/ 	.word	0x00000d60
        /*0338*/ 	.word	0x000000ff
        /*033c*/ 	.word	0x00000128
        /*0340*/ 	.short	0x0100
        /*0342*/ 	.byte	0x05
	.zero		1


	//   ....[38]....
        /*0344*/ 	.word	0x00001630
        /*0348*/ 	.word	0x00000002
        /*034c*/ 	.word	0x00000120
        /*0350*/ 	.short	0x010a
        /*0352*/ 	.byte	0xff
	.zero		1


	//   ....[39]....
        /*0354*/ 	.word	0x00001660
        /*0358*/ 	.word	0x00000002
        /*035c*/ 	.word	0x00000110
        /*0360*/ 	.short	0x0101
        /*0362*/ 	.byte	0xff
	.zero		1


	//   ....[40]....
        /*0364*/ 	.word	0x00001730
        /*0368*/ 	.word	0x000000ff
        /*036c*/ 	.word	0x00000048
        /*0370*/ 	.short	0x010a
        /*0372*/ 	.byte	0x08
	.zero		1


	//   ....[41]....
        /*0374*/ 	.word	0x000017d0
        /*0378*/ 	.word	0x000000ff
        /*037c*/ 	.word	0x00000048
        /*0380*/ 	.short	0x010a
        /*0382*/ 	.byte	0x21
	.zero		1


	//   ....[42]....
        /*0384*/ 	.word	0x00001920
        /*0388*/ 	.word	0x000000ff
        /*038c*/ 	.word	0x00000048
        /*0390*/ 	.short	0x010a
        /*0392*/ 	.byte	0x08
	.zero		1


	//   ....[43]....
        /*0394*/ 	.word	0x00001af0
        /*0398*/ 	.word	0x000000ff
        /*039c*/ 	.word	0x000000a8
        /*03a0*/ 	.short	0x0101
        /*03a2*/ 	.byte	0x04
	.zero		1


	//   ....[44]....
        /*03a4*/ 	.word	0x00001b10
        /*03a8*/ 	.word	0x000000ff
        /*03ac*/ 	.word	0x00000048
        /*03b0*/ 	.short	0x010a
        /*03b2*/ 	.byte	0x08
	.zero		1


	//   ....[45]....
        /*03b4*/ 	.word	0x00001b90
        /*03b8*/ 	.word	0x000000ff
        /*03bc*/ 	.word	0x00000048
        /*03c0*/ 	.short	0x010a
        /*03c2*/ 	.byte	0x21
	.zero		1


	//   ....[46]....
        /*03c4*/ 	.word	0x00001ce0
        /*03c8*/ 	.word	0x000000ff
        /*03cc*/ 	.word	0x00000048
        /*03d0*/ 	.short	0x010a
        /*03d2*/ 	.byte	0x08
	.zero		1


	//   ....[47]....
        /*03d4*/ 	.word	0x00001ec0
        /*03d8*/ 	.word	0x00000002
        /*03dc*/ 	.word	0x000000b0
        /*03e0*/ 	.short	0x010a
        /*03e2*/ 	.byte	0xff
	.zero		1


	//   ....[48]....
        /*03e4*/ 	.word	0x00001f80
        /*03e8*/ 	.word	0x00000002
        /*03ec*/ 	.word	0x00000000
        /*03f0*/ 	.short	0x0101
        /*03f2*/ 	.byte	0xff
	.zero		1


	//   ....[49]....
        /*03f4*/ 	.word	0x000024e0
        /*03f8*/ 	.word	0x000000ff
        /*03fc*/ 	.word	0x00000000
        /*0400*/ 	.short	0x010a
        /*0402*/ 	.byte	0x05
	.zero		1


	//   ....[50]....
        /*0404*/ 	.word	0x00002570
        /*0408*/ 	.word	0x000000ff
        /*040c*/ 	.word	0x00000000
        /*0410*/ 	.short	0x010a
        /*0412*/ 	.byte	0x05
	.zero		1


	//   ....[51]....
        /*0414*/ 	.word	0x00002600
        /*0418*/ 	.word	0x000000ff
        /*041c*/ 	.word	0x00000000
        /*0420*/ 	.short	0x010a
        /*0422*/ 	.byte	0x05
	.zero		1


	//   ....[52]....
        /*0424*/ 	.word	0x00002690
        /*0428*/ 	.word	0x000000ff
        /*042c*/ 	.word	0x00000000
        /*0430*/ 	.short	0x010a
        /*0432*/ 	.byte	0x05
	.zero		1


	//   ....[53]....
        /*0434*/ 	.word	0x00002720
        /*0438*/ 	.word	0x000000ff
        /*043c*/ 	.word	0x00000000
        /*0440*/ 	.short	0x010a
        /*0442*/ 	.byte	0x05
	.zero		1


	//   ....[54]....
        /*0444*/ 	.word	0x000027b0
        /*0448*/ 	.word	0x000000ff
        /*044c*/ 	.word	0x00000000
        /*0450*/ 	.short	0x010a
        /*0452*/ 	.byte	0x05
	.zero		1


	//   ....[55]....
        /*0454*/ 	.word	0x00002840
        /*0458*/ 	.word	0x000000ff
        /*045c*/ 	.word	0x00000000
        /*0460*/ 	.short	0x010a
        /*0462*/ 	.byte	0x05
	.zero		1


	//   ....[56]....
        /*0464*/ 	.word	0x000028d0
        /*0468*/ 	.word	0x000000ff
        /*046c*/ 	.word	0x00000000
        /*0470*/ 	.short	0x010a
        /*0472*/ 	.byte	0x05
	.zero		1


	//   ....[57]....
        /*0474*/ 	.word	0x00002970
        /*0478*/ 	.word	0x00000000
        /*047c*/ 	.word	0x00000000
        /*0480*/ 	.short	0x010a
        /*0482*/ 	.byte	0xff
	.zero		1


	//   ....[58]....
        /*0484*/ 	.word	0x00002a90
        /*0488*/ 	.word	0x00000000
        /*048c*/ 	.word	0x00000110
        /*0490*/ 	.short	0x010a
        /*0492*/ 	.byte	0xff
	.zero		1


	//   ....[59]....
        /*0494*/ 	.word	0x00002b00
        /*0498*/ 	.word	0x00000000
        /*049c*/ 	.word	0x00000000
        /*04a0*/ 	.short	0x0101
        /*04a2*/ 	.byte	0xff
	.zero		1


	//   ....[60]....
        /*04a4*/ 	.word	0x00002b20
        /*04a8*/ 	.word	0x000000ff
        /*04ac*/ 	.word	0x000000c0
        /*04b0*/ 	.short	0x010a
        /*04b2*/ 	.byte	0x05
	.zero		1


	//   ....[61]....
        /*04b4*/ 	.word	0x00002c40
        /*04b8*/ 	.word	0x00000000
        /*04bc*/ 	.word	0x000000b0
        /*04c0*/ 	.short	0x010a
        /*04c2*/ 	.byte	0xff
	.zero		1


	//   ....[62]....
        /*04c4*/ 	.word	0x00002d40
        /*04c8*/ 	.word	0x00000000
        /*04cc*/ 	.word	0x00000000
        /*04d0*/ 	.short	0x0101
        /*04d2*/ 	.byte	0xff
	.zero		1


	//   ....[63]....
        /*04d4*/ 	.word	0x00002dd0
        /*04d8*/ 	.word	0x000000ff
        /*04dc*/ 	.word	0x000000c0
        /*04e0*/ 	.short	0x0106
        /*04e2*/ 	.byte	0x05
	.zero		1


	//   ....[64]....
        /*04e4*/ 	.word	0x00002df0
        /*04e8*/ 	.word	0x000000ff
        /*04ec*/ 	.word	0x000000c0
        /*04f0*/ 	.short	0x010a
        /*04f2*/ 	.byte	0x05
	.zero		1


	//   ....[65]....
        /*04f4*/ 	.word	0x00002e80
        /*04f8*/ 	.word	0x000000ff
        /*04fc*/ 	.word	0x000000c0
        /*0500*/ 	.short	0x0106
        /*0502*/ 	.byte	0x04
	.zero		1


	//   ....[66]....
        /*0504*/ 	.word	0x00002ec0
        /*0508*/ 	.word	0x00000000
        /*050c*/ 	.word	0x000000c0
        /*0510*/ 	.short	0x010a
        /*0512*/ 	.byte	0xff
	.zero		1


	//   ....[67]....
        /*0514*/ 	.word	0x00003480
        /*0518*/ 	.word	0x00000000
        /*051c*/ 	.word	0x000000b0
        /*0520*/ 	.short	0x010a
        /*0522*/ 	.byte	0xff
	.zero		1


	//   ....[68]....
        /*0524*/ 	.word	0x00003590
        /*0528*/ 	.word	0x00000003
        /*052c*/ 	.word	0x00000000
        /*0530*/ 	.short	0x0101
        /*0532*/ 	.byte	0xff
	.zero		1


	//   ....[69]....
        /*0534*/ 	.word	0x000035a0
        /*0538*/ 	.word	0x000000ff
        /*053c*/ 	.word	0x00000000
        /*0540*/ 	.short	0x010a
        /*0542*/ 	.byte	0x07
	.zero		1


	//   ....[70]....
        /*0544*/ 	.word	0x00003620
        /*0548*/ 	.word	0x000000ff
        /*054c*/ 	.word	0x000000f0
        /*0550*/ 	.short	0x010a
        /*0552*/ 	.byte	0x06
	.zero		1


	//   ....[71]....
        /*0554*/ 	.word	0x000036f0
        /*0558*/ 	.word	0x000000ff
        /*055c*/ 	.word	0x00000000
        /*0560*/ 	.short	0x010a
        /*0562*/ 	.byte	0x0b
	.zero		1


	//   ....[72]....
        /*0564*/ 	.word	0x00003820
        /*0568*/ 	.word	0x000000ff
        /*056c*/ 	.word	0x00000000
        /*0570*/ 	.short	0x010a
        /*0572*/ 	.byte	0x22
	.zero		1


	//   ....[73]....
        /*0574*/ 	.word	0x00003c00
        /*0578*/ 	.word	0x000000ff
        /*057c*/ 	.word	0x00000000
        /*0580*/ 	.short	0x010a
        /*0582*/ 	.byte	0x06
	.zero		1


	//   ....[74]....
        /*0584*/ 	.word	0x00003c90
        /*0588*/ 	.word	0x000000ff
        /*058c*/ 	.word	0x00000000
        /*0590*/ 	.short	0x010a
        /*0592*/ 	.byte	0x06
	.zero		1


	//   ....[75]....
        /*0594*/ 	.word	0x00003d20
        /*0598*/ 	.word	0x000000ff
        /*059c*/ 	.word	0x00000000
        /*05a0*/ 	.short	0x010a
        /*05a2*/ 	.byte	0x06
	.zero		1


	//   ....[76]....
        /*05a4*/ 	.word	0x00003db0
        /*05a8*/ 	.word	0x000000ff
        /*05ac*/ 	.word	0x00000000
        /*05b0*/ 	.short	0x010a
        /*05b2*/ 	.byte	0x07
	.zero		1


	//   ....[77]....
        /*05b4*/ 	.word	0x00004200
        /*05b8*/ 	.word	0x00000000
        /*05bc*/ 	.word	0x000000b0
        /*05c0*/ 	.short	0x010a
        /*05c2*/ 	.byte	0xff
	.zero		1


	//   ....[78]....
        /*05c4*/ 	.word	0x000042f0
        /*05c8*/ 	.word	0x00000000
        /*05cc*/ 	.word	0x00000000
        /*05d0*/ 	.short	0x0101
        /*05d2*/ 	.byte	0xff
	.zero		1


	//   ....[79]....
        /*05d4*/ 	.word	0x00004610
        /*05d8*/ 	.word	0x000000ff
        /*05dc*/ 	.word	0x000000a8
        /*05e0*/ 	.short	0x010a
        /*05e2*/ 	.byte	0x06
	.zero		1


	//   ....[80]....
        /*05e4*/ 	.word	0x00004790
        /*05e8*/ 	.word	0x000000ff
        /*05ec*/ 	.word	0x00000098
        /*05f0*/ 	.short	0x010a
        /*05f2*/ 	.byte	0x06
	.zero		1


	//   ....[81]....
        /*05f4*/ 	.word	0x00004ac0
        /*05f8*/ 	.word	0x000000ff
        /*05fc*/ 	.word	0x00000090
        /*0600*/ 	.short	0x010b
        /*0602*/ 	.byte	0x06
	.zero		1


	//   ....[82]....
        /*0604*/ 	.word	0x00004ae0
        /*0608*/ 	.word	0x000000ff
        /*060c*/ 	.word	0x00000000
        /*0610*/ 	.short	0x0101
        /*0612*/ 	.byte	0x25
	.zero		1


	//   ....[83]....
        /*0614*/ 	.word	0x00004b20
        /*0618*/ 	.word	0x00000000
        /*061c*/ 	.word	0x00000098
        /*0620*/ 	.short	0x010a
        /*0622*/ 	.byte	0xff
	.zero		1


	//   ....[84]....
        /*0624*/ 	.word	0x00004e30
        /*0628*/ 	.word	0x00000000
        /*062c*/ 	.word	0x000000b0
        /*0630*/ 	.short	0x010a
        /*0632*/ 	.byte	0xff
	.zero		1


	//   ....[85]....
        /*0634*/ 	.word	0x00004f40
        /*0638*/ 	.word	0x00000000
        /*063c*/ 	.word	0x00000000
        /*0640*/ 	.short	0x0101
        /*0642*/ 	.byte	0xff
	.zero		1


	//   ....[86]....
        /*0644*/ 	.word	0x00005880
        /*0648*/ 	.word	0x000000ff
        /*064c*/ 	.word	0x00000090
        /*0650*/ 	.short	0x010a
        /*0652*/ 	.byte	0x2b
	.zero		1


	//   ....[87]....
        /*0654*/ 	.word	0x00005890
        /*0658*/ 	.word	0x00000010
        /*065c*/ 	.word	0x000000d0
        /*0660*/ 	.short	0x010a
        /*0662*/ 	.byte	0xff
	.zero		1


	//   ....[88]....
        /*0664*/ 	.word	0x00005a20
        /*0668*/ 	.word	0x000000ff
        /*066c*/ 	.word	0x00000090
        /*0670*/ 	.short	0x010a
        /*0672*/ 	.byte	0x2b
	.zero		1


	//   ....[89]....
        /*0674*/ 	.word	0x00005af0
        /*0678*/ 	.word	0x000000ff
        /*067c*/ 	.word	0x00000000
        /*0680*/ 	.short	0x0101
        /*0682*/ 	.byte	0x04
	.zero		1


	//   ....[90]....
        /*0684*/ 	.word	0x00005b50
        /*0688*/ 	.word	0x00000010
        /*068c*/ 	.word	0x000000d0
        /*0690*/ 	.short	0x010a
        /*0692*/ 	.byte	0xff
	.zero		1


	//   ....[91]....
        /*0694*/ 	.word	0x00005e30
        /*0698*/ 	.word	0x000000ff
        /*069c*/ 	.word	0x00000000
        /*06a0*/ 	.short	0x0101
        /*06a2*/ 	.byte	0x05
	.zero		1


	//   ....[92]....
        /*06a4*/ 	.word	0x000063a0
        /*06a8*/ 	.word	0x00000002
        /*06ac*/ 	.word	0x00000120
        /*06b0*/ 	.short	0x010a
        /*06b2*/ 	.byte	0xff
	.zero		1


	//   ....[93]....
        /*06b4*/ 	.word	0x00006400
        /*06b8*/ 	.word	0x00000002
        /*06bc*/ 	.word	0x00000048
        /*06c0*/ 	.short	0x010a
        /*06c2*/ 	.byte	0xff
	.zero		1


	//   ....[94]....
        /*06c4*/ 	.word	0x00006460
        /*06c8*/ 	.word	0x00000002
        /*06cc*/ 	.word	0x00000048
        /*06d0*/ 	.short	0x010a
        /*06d2*/ 	.byte	0xff
	.zero		1


	//   ....[95]....
        /*06d4*/ 	.word	0x000064b0
        /*06d8*/ 	.word	0x00000002
        /*06dc*/ 	.word	0x000000b0
        /*06e0*/ 	.short	0x010a
        /*06e2*/ 	.byte	0xff
	.zero		1


	//   ....[96]....
        /*06e4*/ 	.word	0x00006510
        /*06e8*/ 	.word	0x00000000
        /*06ec*/ 	.word	0x00000000
        /*06f0*/ 	.short	0x010a
        /*06f2*/ 	.byte	0xff
	.zero		1


	//   ....[97]....
        /*06f4*/ 	.word	0x00006570
        /*06f8*/ 	.word	0x00000000
        /*06fc*/ 	.word	0x00000000
        /*0700*/ 	.short	0x010a
        /*0702*/ 	.byte	0xff
	.zero		1


	//   ....[98]....
        /*0704*/ 	.word	0x000065d0
        /*0708*/ 	.word	0x00000000
        /*070c*/ 	.word	0x00000000
        /*0710*/ 	.short	0x010a
        /*0712*/ 	.byte	0xff
	.zero		1


	//   ....[99]....
        /*0714*/ 	.word	0x00006630
        /*0718*/ 	.word	0x00000000
        /*071c*/ 	.word	0x00000000
        /*0720*/ 	.short	0x010a
        /*0722*/ 	.byte	0xff
	.zero		1


	//   ....[100]....
        /*0724*/ 	.word	0x00006690
        /*0728*/ 	.word	0x00000000
        /*072c*/ 	.word	0x00000000
        /*0730*/ 	.short	0x010a
        /*0732*/ 	.byte	0xff
	.zero		1


	//   ....[101]....
        /*0734*/ 	.word	0x000066f0
        /*0738*/ 	.word	0x00000000
        /*073c*/ 	.word	0x00000000
        /*0740*/ 	.short	0x010a
        /*0742*/ 	.byte	0xff
	.zero		1


	//   ....[102]....
        /*0744*/ 	.word	0x00006750
        /*0748*/ 	.word	0x00000000
        /*074c*/ 	.word	0x00000000
        /*0750*/ 	.short	0x010a
        /*0752*/ 	.byte	0xff
	.zero		1


	//   ....[103]....
        /*0754*/ 	.word	0x000067b0
        /*0758*/ 	.word	0x00000000
        /*075c*/ 	.word	0x00000000
        /*0760*/ 	.short	0x010a
        /*0762*/ 	.byte	0xff
	.zero		1


	//   ....[104]....
        /*0764*/ 	.word	0x00006800
        /*0768*/ 	.word	0x00000000
        /*076c*/ 	.word	0x00000110
        /*0770*/ 	.short	0x010a
        /*0772*/ 	.byte	0xff
	.zero		1


	//   ....[105]....
        /*0774*/ 	.word	0x00006860
        /*0778*/ 	.word	0x00000000
        /*077c*/ 	.word	0x000000c0
        /*0780*/ 	.short	0x010a
        /*0782*/ 	.byte	0xff
	.zero		1


	//   ....[106]....
        /*0784*/ 	.word	0x000068b0
        /*0788*/ 	.word	0x00000000
        /*078c*/ 	.word	0x000000b0
        /*0790*/ 	.short	0x010a
        /*0792*/ 	.byte	0xff
	.zero		1


	//   ....[107]....
        /*0794*/ 	.word	0x00006910
        /*0798*/ 	.word	0x00000000
        /*079c*/ 	.word	0x000000c0
        /*07a0*/ 	.short	0x010a
        /*07a2*/ 	.byte	0xff
	.zero		1


	//   ....[108]....
        /*07a4*/ 	.word	0x00006960
        /*07a8*/ 	.word	0x00000000
        /*07ac*/ 	.word	0x000000b0
        /*07b0*/ 	.short	0x010a
        /*07b2*/ 	.byte	0xff
	.zero		1


	//   ....[109]....
        /*07b4*/ 	.word	0x000069c0
        /*07b8*/ 	.word	0x00000002
        /*07bc*/ 	.word	0x000000f0
        /*07c0*/ 	.short	0x010a
        /*07c2*/ 	.byte	0xff
	.zero		1


	//   ....[110]....
        /*07c4*/ 	.word	0x00006a20
        /*07c8*/ 	.word	0x00000000
        /*07cc*/ 	.word	0x00000000
        /*07d0*/ 	.short	0x010a
        /*07d2*/ 	.byte	0xff
	.zero		1


	//   ....[111]....
        /*07d4*/ 	.word	0x00006a80
        /*07d8*/ 	.word	0x00000000
        /*07dc*/ 	.word	0x00000000
        /*07e0*/ 	.short	0x010a
        /*07e2*/ 	.byte	0xff
	.zero		1


	//   ....[112]....
        /*07e4*/ 	.word	0x00006ae0
        /*07e8*/ 	.word	0x00000000
        /*07ec*/ 	.word	0x00000000
        /*07f0*/ 	.short	0x010a
        /*07f2*/ 	.byte	0xff
	.zero		1


	//   ....[113]....
        /*07f4*/ 	.word	0x00006b40
        /*07f8*/ 	.word	0x00000000
        /*07fc*/ 	.word	0x00000000
        /*0800*/ 	.short	0x010a
        /*0802*/ 	.byte	0xff
	.zero		1


	//   ....[114]....
        /*0804*/ 	.word	0x00006ba0
        /*0808*/ 	.word	0x00000000
        /*080c*/ 	.word	0x00000000
        /*0810*/ 	.short	0x010a
        /*0812*/ 	.byte	0xff
	.zero		1


	//   ....[115]....
        /*0814*/ 	.word	0x00006bf0
        /*0818*/ 	.word	0x00000000
        /*081c*/ 	.word	0x000000b0
        /*0820*/ 	.short	0x010a
        /*0822*/ 	.byte	0xff
	.zero		1


	//   ....[116]....
        /*0824*/ 	.word	0x00006c50
        /*0828*/ 	.word	0x00000000
        /*082c*/ 	.word	0x000000a8
        /*0830*/ 	.short	0x010a
        /*0832*/ 	.byte	0xff
	.zero		1


	//   ....[117]....
        /*0834*/ 	.word	0x00006cb0
        /*0838*/ 	.word	0x00000000
        /*083c*/ 	.word	0x00000098
        /*0840*/ 	.short	0x010a
        /*0842*/ 	.byte	0xff
	.zero		1


	//   ....[118]....
        /*0844*/ 	.word	0x00006d00
        /*0848*/ 	.word	0x00000000
        /*084c*/ 	.word	0x000000b0
        /*0850*/ 	.short	0x010a
        /*0852*/ 	.byte	0xff
	.zero		1


	//   ....[119]....
        /*0854*/ 	.word	0x00006d60
        /*0858*/ 	.word	0x00000000
        /*085c*/ 	.word	0x00000090
        /*0860*/ 	.short	0x010a
        /*0862*/ 	.byte	0xff
	.zero		1


	//   ....[120]....
        /*0864*/ 	.word	0x00006db0
        /*0868*/ 	.word	0x00000010
        /*086c*/ 	.word	0x000000d0
        /*0870*/ 	.short	0x010a
        /*0872*/ 	.byte	0xff
	.zero		1


	//----- nvinfo : EIATTR_NUM_MBARRIERS
	.align		4
.L_47:
        /*0874*/ 	.byte	0x03, 0x38
        /*0876*/ 	.short	0x0026


	//----- nvinfo : EIATTR_EXIT_INSTR_OFFSETS
	.align		4
        /*0878*/ 	.byte	0x04, 0x1c
        /*087a*/ 	.short	(.L_49 - .L_48)


	//   ....[0]....
.L_48:
        /*087c*/ 	.word	0x000029a0


	//   ....[1]....
        /*0880*/ 	.word	0x00002e90


	//   ....[2]....
        /*0884*/ 	.word	0x00002ef0


	//   ....[3]....
        /*0888*/ 	.word	0x00004010


	//   ....[4]....
        /*088c*/ 	.word	0x00004b50


	//   ....[5]....
        /*0890*/ 	.word	0x00004b90


	//   ....[6]....
        /*0894*/ 	.word	0x00006390


	//----- nvinfo : EIATTR_MAX_THREADS
	.align		4
.L_49:
        /*0898*/ 	.byte	0x04, 0x05
        /*089a*/ 	.short	(.L_51 - .L_50)
.L_50:
        /*089c*/ 	.word	0x00000100
        /*08a0*/ 	.word	0x00000001
        /*08a4*/ 	.word	0x00000001


	//----- nvinfo : EIATTR_CRS_STACK_SIZE
	.align		4
.L_51:
        /*08a8*/ 	.byte	0x04, 0x1e
        /*08aa*/ 	.short	(.L_53 - .L_52)
.L_52:
        /*08ac*/ 	.word	0x00000000


	//----- nvinfo : EIATTR_CBANK_PARAM_SIZE
	.align		4
.L_53:
        /*08b0*/ 	.byte	0x03, 0x19
        /*08b2*/ 	.short	0x0800


	//----- nvinfo : EIATTR_PARAM_CBANK
	.align		4
        /*08b4*/ 	.byte	0x04, 0x0a
        /*08b6*/ 	.short	(.L_55 - .L_54)
	.align		4
.L_54:
        /*08b8*/ 	.word	index@(.nv.constant0._ZN7cutlass13device_kernelINS_4gemm6kernel13GemmUniversalIN4cute5tupleIJiiiiEEENS1_10collective13CollectiveMmaINS1_35MainloopSm100TmaUmmaWarpSpecializedILi9ELi2ELi4ENS5_IJNS4_1CILi1EEESB_SB_EEEEENS5_IJNSA_ILi64EEENSA_ILi32EEENSA_ILi256EEEEEENS_12float_e4m3_tENS5_IJlSB_lEEESI_SJ_NS4_8TiledMMAINS4_8MMA_AtomIJNS4_10MMA_TraitsINS4_19SM100_MMA_F8F6F4_SSEJSI_SI_fSE_SF_NS4_17integral_constantINS4_4UMMA5MajorELSQ_0EEESR_NSO_INSP_7ScaleInELSS_0EEEST_EEEEEENS4_6LayoutISC_NS5_IJNSA_ILi0EEESX_SX_EEEEENS5_IJNS4_10UnderscoreES10_S10_EEEEENS4_13SM90_TMA_LOADENS4_14ComposedLayoutINS4_7SwizzleILi3ELi4ELi3EEENS4_18smem_ptr_flag_bitsILi8EEENSW_INS5_IJNSA_ILi8EEENSA_ILi128EEEEEENS5_IJS1A_SB_EEEEEEEvNS4_8identityES13_S1E_vS1F_EENS_8epilogue10collective18CollectiveEpilogueINS1H_23Sm100TmaWarpSpecializedILi1ELi1ELi16ELb0ELb0EEEJSH_NS5_IJNSW_ISE_SB_EENSW_ISF_SB_EEEEESI_SJ_SI_SJ_NS1H_6fusion15FusionCallbacksIS1L_NS1P_17LinearCombinationISI_fSI_fLNS_15FloatRoundStyleE2EEESH_S1O_JEEENS4_5SM1004TMEM4LOAD26SM100_TMEM_LOAD_16dp32b16xES13_NS14_INS15_ILi1ELi4ELi3EEES18_NSW_INS5_IJS19_SF_EEENS5_IJSF_SB_EEEEEEENS4_39AutoVectorizingCopyWithAssumedAlignmentILi128EEENS4_14SM90_TMA_STOREES23_S25_S25_EEEvvEEEEvNT_6ParamsE)
        /*08bc*/ 	.short	0x0380
        /*08be*/ 	.short	0x0800


	//----- nvinfo : EIATTR_SW_WAR
	.align		4
.L_55:
        /*08c0*/ 	.byte	0x04, 0x36
        /*08c2*/ 	.short	(.L_57 - .L_56)
.L_56:
        /*08c4*/ 	.word	0x00000008
.L_57:


//--------------------- .nv.callgraph             --------------------------
	.section	.nv.callgraph,"",@"SHT_CUDA_CALLGRAPH"
	.align	4
	.sectionentsize	8
	.align		4
        /*0000*/ 	.word	0x00000000
	.align		4
        /*0004*/ 	.word	0xffffffff
	.align		4
        /*0008*/ 	.word	index@(_ZN7cutlass13device_kernelINS_4gemm6kernel13GemmUniversalIN4cute5tupleIJiiiiEEENS1_10collective13CollectiveMmaINS1_35MainloopSm100TmaUmmaWarpSpecializedILi9ELi2ELi4ENS5_IJNS4_1CILi1EEESB_SB_EEEEENS5_IJNSA_ILi64EEENSA_ILi32EEENSA_ILi256EEEEEENS_12float_e4m3_tENS5_IJlSB_lEEESI_SJ_NS4_8TiledMMAINS4_8MMA_AtomIJNS4_10MMA_TraitsINS4_19SM100_MMA_F8F6F4_SSEJSI_SI_fSE_SF_NS4_17integral_constantINS4_4UMMA5MajorELSQ_0EEESR_NSO_INSP_7ScaleInELSS_0EEEST_EEEEEENS4_6LayoutISC_NS5_IJNSA_ILi0EEESX_SX_EEEEENS5_IJNS4_10UnderscoreES10_S10_EEEEENS4_13SM90_TMA_LOADENS4_14ComposedLayoutINS4_7SwizzleILi3ELi4ELi3EEENS4_18smem_ptr_flag_bitsILi8EEENSW_INS5_IJNSA_ILi8EEENSA_ILi128EEEEEENS5_IJS1A_SB_EEEEEEEvNS4_8identityES13_S1E_vS1F_EENS_8epilogue10collective18CollectiveEpilogueINS1H_23Sm100TmaWarpSpecializedILi1ELi1ELi16ELb0ELb0EEEJSH_NS5_IJNSW_ISE_SB_EENSW_ISF_SB_EEEEESI_SJ_SI_SJ_NS1H_6fusion15FusionCallbacksIS1L_NS1P_17LinearCombinationISI_fSI_fLNS_15FloatRoundStyleE2EEESH_S1O_JEEENS4_5SM1004TMEM4LOAD26SM100_TMEM_LOAD_16dp32b16xES13_NS14_INS15_ILi1ELi4ELi3EEES18_NSW_INS5_IJS19_SF_EEENS5_IJSF_SB_EEEEEEENS4_39AutoVectorizingCopyWithAssumedAlignmentILi128EEENS4_14SM90_TMA_STOREES23_S25_S25_EEEvvEEEEvNT_6ParamsE)
	.align		4
        /*000c*/ 	.word	index@(__assertfail)
	.align		4
        /*0010*/ 	.word	0x00000000
	.align		4
        /*0014*/ 	.word	0xfffffffe
	.align		4
        /*0018*/ 	.word	0x00000000
	.align		4
        /*001c*/ 	.word	0xfffffffd
	.align		4
        /*0020*/ 	.word	0x00000000
	.align		4
        /*0024*/ 	.word	0xfffffffc


//--------------------- .nv.constant4             --------------------------
	.section	.nv.constant4,"a",@progbits
	.align	8
	.align		8
.nv.constant4:
        /*0000*/ 	.dword	__assertfail
	.align		8
        /*0008*/ 	.dword	__unnamed_1
	.align		8
        /*0010*/ 	.dword	__unnamed_2
	.align		8
        /*0018*/ 	.dword	_ZN40_INTERNAL_44dd9025_4_k_cu_1d504e5a_216654cuda3std3__45__cpo5beginE
	.align		8
        /*0020*/ 	.dword	_ZN40_INTERNAL_44dd9025_4_k_cu_1d504e5a_216654cuda3std3__45__cpo3endE
	.align		8
        /*0028*/ 	.dword	_ZN40_INTERNAL_44dd9025_4_k_cu_1d504e5a_216654cuda3std3__45__cpo6cbeginE
	.align		8
        /*0030*/ 	.dword	_ZN40_INTERNAL_44dd9025_4_k_cu_1d504e5a_216654cuda3std3__45__cpo4cendE
	.align		8
        /*0038*/ 	.dword	_ZN40_INTERNAL_44dd9025_4_k_cu_1d504e5a_216654cuda3std3__442_GLOBAL__N__44dd9025_4_k_cu_1d504e5a_216656ignoreE
	.align		8
        /*0040*/ 	.dword	_ZN40_INTERNAL_44dd9025_4_k_cu_1d504e5a_216654cuda3std3__419piecewise_constructE
	.align		8
        /*0048*/ 	.dword	_ZN40_INTERNAL_44dd9025_4_k_cu_1d504e5a_216654cuda3std3__48in_placeE
	.align		8
        /*0050*/ 	.dword	_ZN40_INTERNAL_44dd9025_4_k_cu_1d504e5a_216654cuda3std6ranges3__45__cpo4swapE
	.align		8
        /*0058*/ 	.dword	_ZN40_INTERNAL_44dd9025_4_k_cu_1d504e5a_216654cuda3std6ranges3__45__cpo9iter_moveE
	.align		8
        /*0060*/ 	.dword	_ZN40_INTERNAL_44dd9025_4_k_cu_1d504e5a_216654cute7productE
	.align		8
        /*0068*/ 	.dword	_ZN40_INTERNAL_44dd9025_4_k_cu_1d504e5a_216654cute1_E
	.align		8
        /*0070*/ 	.dword	$str$25
	.align		8
        /*0078*/ 	.dword	$str$26
	.align		8
        /*0080*/ 	.dword	$str$27
	.align		8
        /*0088*/ 	.dword	$str$28


//--------------------- .text._ZN7cutlass13device_kernelINS_4gemm6kernel13GemmUniversalIN4cute5tupleIJiiiiEEENS1_10collective13CollectiveMmaINS1_35MainloopSm100TmaUmmaWarpSpecializedILi9ELi2ELi4ENS5_IJNS4_1CILi1EEESB_SB_EEEEENS5_IJNSA_ILi64EEENSA_ILi32EEENSA_ILi256EEEEEENS_12float_e4m3_tENS5_IJlSB_lEEESI_SJ_NS4_8TiledMMAINS4_8MMA_AtomIJNS4_10MMA_TraitsINS4_19SM100_MMA_F8F6F4_SSEJSI_SI_fSE_SF_NS4_17integral_constantINS4_4UMMA5MajorELSQ_0EEESR_NSO_INSP_7ScaleInELSS_0EEEST_EEEEEENS4_6LayoutISC_NS5_IJNSA_ILi0EEESX_SX_EEEEENS5_IJNS4_10UnderscoreES10_S10_EEEEENS4_13SM90_TMA_LOADENS4_14ComposedLayoutINS4_7SwizzleILi3ELi4ELi3EEENS4_18smem_ptr_flag_bitsILi8EEENSW_INS5_IJNSA_ILi8EEENSA_ILi128EEEEEENS5_IJS1A_SB_EEEEEEEvNS4_8identityES13_S1E_vS1F_EENS_8epilogue10collective18CollectiveEpilogueINS1H_23Sm100TmaWarpSpecializedILi1ELi1ELi16ELb0ELb0EEEJSH_NS5_IJNSW_ISE_SB_EENSW_ISF_SB_EEEEESI_SJ_SI_SJ_NS1H_6fusion15FusionCallbacksIS1L_NS1P_17LinearCombinationISI_fSI_fLNS_15FloatRoundStyleE2EEESH_S1O_JEEENS4_5SM1004TMEM4LOAD26SM100_TMEM_LOAD_16dp32b16xES13_NS14_INS15_ILi1ELi4ELi3EEES18_NSW_INS5_IJS19_SF_EEENS5_IJSF_SB_EEEEEEENS4_39AutoVectorizingCopyWithAssumedAlignmentILi128EEENS4_14SM90_TMA_STOREES23_S25_S25_EEEvvEEEEvNT_6ParamsE --------------------------
	.section	.text._ZN7cutlass13device_kernelINS_4gemm6kernel13GemmUniversalIN4cute5tupleIJiiiiEEENS1_10collective13CollectiveMmaINS1_35MainloopSm100TmaUmmaWarpSpecializedILi9ELi2ELi4ENS5_IJNS4_1CILi1EEESB_SB_EEEEENS5_IJNSA_ILi64EEENSA_ILi32EEENSA_ILi256EEEEEENS_12float_e4m3_tENS5_IJlSB_lEEESI_SJ_NS4_8TiledMMAINS4_8MMA_AtomIJNS4_10MMA_TraitsINS4_19SM100_MMA_F8F6F4_SSEJSI_SI_fSE_SF_NS4_17integral_constantINS4_4UMMA5MajorELSQ_0EEESR_NSO_INSP_7ScaleInELSS_0EEEST_EEEEEENS4_6LayoutISC_NS5_IJNSA_ILi0EEESX_SX_EEEEENS5_IJNS4_10UnderscoreES10_S10_EEEEENS4_13SM90_TMA_LOADENS4_14ComposedLayoutINS4_7SwizzleILi3ELi4ELi3EEENS4_18smem_ptr_flag_bitsILi8EEENSW_INS5_IJNSA_ILi8EEENSA_ILi128EEEEEENS5_IJS1A_SB_EEEEEEEvNS4_8identityES13_S1E_vS1F_EENS_8epilogue10collective18CollectiveEpilogueINS1H_23Sm100TmaWarpSpecializedILi1ELi1ELi16ELb0ELb0EEEJSH_NS5_IJNSW_ISE_SB_EENSW_ISF_SB_EEEEESI_SJ_SI_SJ_NS1H_6fusion15FusionCallbacksIS1L_NS1P_17LinearCombinationISI_fSI_fLNS_15FloatRoundStyleE2EEESH_S1O_JEEENS4_5SM1004TMEM4LOAD26SM100_TMEM_LOAD_16dp32b16xES13_NS14_INS15_ILi1ELi4ELi3EEES18_NSW_INS5_IJS19_SF_EEENS5_IJSF_SB_EEEEEEENS4_39AutoVectorizingCopyWithAssumedAlignmentILi128EEENS4_14SM90_TMA_STOREES23_S25_S25_EEEvvEEEEvNT_6ParamsE,"ax",@progbits
	.align	128
.text._ZN7cutlass13device_kernelINS_4gemm6kernel13GemmUniversalIN4cute5tupleIJiiiiEEENS1_10collective13CollectiveMmaINS1_35MainloopSm100TmaUmmaWarpSpecializedILi9ELi2ELi4ENS5_IJNS4_1CILi1EEESB_SB_EEEEENS5_IJNSA_ILi64EEENSA_ILi32EEENSA_ILi256EEEEEENS_12float_e4m3_tENS5_IJlSB_lEEESI_SJ_NS4_8TiledMMAINS4_8MMA_AtomIJNS4_10MMA_TraitsINS4_19SM100_MMA_F8F6F4_SSEJSI_SI_fSE_SF_NS4_17integral_constantINS4_4UMMA5MajorELSQ_0EEESR_NSO_INSP_7ScaleInELSS_0EEEST_EEEEEENS4_6LayoutISC_NS5_IJNSA_ILi0EEESX_SX_EEEEENS5_IJNS4_10UnderscoreES10_S10_EEEEENS4_13SM90_TMA_LOADENS4_14ComposedLayoutINS4_7SwizzleILi3ELi4ELi3EEENS4_18smem_ptr_flag_bitsILi8EEENSW_INS5_IJNSA_ILi8EEENSA_ILi128EEEEEENS5_IJS1A_SB_EEEEEEEvNS4_8identityES13_S1E_vS1F_EENS_8epilogue10collective18CollectiveEpilogueINS1H_23Sm100TmaWarpSpecializedILi1ELi1ELi16ELb0ELb0EEEJSH_NS5_IJNSW_ISE_SB_EENSW_ISF_SB_EEEEESI_SJ_SI_SJ_NS1H_6fusion15FusionCallbacksIS1L_NS1P_17LinearCombinationISI_fSI_fLNS_15FloatRoundStyleE2EEESH_S1O_JEEENS4_5SM1004TMEM4LOAD26SM100_TMEM_LOAD_16dp32b16xES13_NS14_INS15_ILi1ELi4ELi3EEES18_NSW_INS5_IJS19_SF_EEENS5_IJSF_SB_EEEEEEENS4_39AutoVectorizingCopyWithAssumedAlignmentILi128EEENS4_14SM90_TMA_STOREES23_S25_S25_EEEvvEEEEvNT_6ParamsE:
        .type           _ZN7cutlass13device_kernelINS_4gemm6kernel13GemmUniversalIN4cute5tupleIJiiiiEEENS1_10collective13CollectiveMmaINS1_35MainloopSm100TmaUmmaWarpSpecializedILi9ELi2ELi4ENS5_IJNS4_1CILi1EEESB_SB_EEEEENS5_IJNSA_ILi64EEENSA_ILi32EEENSA_ILi256EEEEEENS_12float_e4m3_tENS5_IJlSB_lEEESI_SJ_NS4_8TiledMMAINS4_8MMA_AtomIJNS4_10MMA_TraitsINS4_19SM100_MMA_F8F6F4_SSEJSI_SI_fSE_SF_NS4_17integral_constantINS4_4UMMA5MajorELSQ_0EEESR_NSO_INSP_7ScaleInELSS_0EEEST_EEEEEENS4_6LayoutISC_NS5_IJNSA_ILi0EEESX_SX_EEEEENS5_IJNS4_10UnderscoreES10_S10_EEEEENS4_13SM90_TMA_LOADENS4_14ComposedLayoutINS4_7SwizzleILi3ELi4ELi3EEENS4_18smem_ptr_flag_bitsILi8EEENSW_INS5_IJNSA_ILi8EEENSA_ILi128EEEEEENS5_IJS1A_SB_EEEEEEEvNS4_8identityES13_S1E_vS1F_EENS_8epilogue10collective18CollectiveEpilogueINS1H_23Sm100TmaWarpSpecializedILi1ELi1ELi16ELb0ELb0EEEJSH_NS5_IJNSW_ISE_SB_EENSW_ISF_SB_EEEEESI_SJ_SI_SJ_NS1H_6fusion15FusionCallbacksIS1L_NS1P_17LinearCombinationISI_fSI_fLNS_15FloatRoundStyleE2EEESH_S1O_JEEENS4_5SM1004TMEM4LOAD26SM100_TMEM_LOAD_16dp32b16xES13_NS14_INS15_ILi1ELi4ELi3EEES18_NSW_INS5_IJS19_SF_EEENS5_IJSF_SB_EEEEEEENS4_39AutoVectorizingCopyWithAssumedAlignmentILi128EEENS4_14SM90_TMA_STOREES23_S25_S25_EEEvvEEEEvNT_6ParamsE,@function
        .size           _ZN7cutlass13device_kernelINS_4gemm6kernel13GemmUniversalIN4cute5tupleIJiiiiEEENS1_10collective13CollectiveMmaINS1_35MainloopSm100TmaUmmaWarpSpecializedILi9ELi2ELi4ENS5_IJNS4_1CILi1EEESB_SB_EEEEENS5_IJNSA_ILi64EEENSA_ILi32EEENSA_ILi256EEEEEENS_12float_e4m3_tENS5_IJlSB_lEEESI_SJ_NS4_8TiledMMAINS4_8MMA_AtomIJNS4_10MMA_TraitsINS4_19SM100_MMA_F8F6F4_SSEJSI_SI_fSE_SF_NS4_17integral_constantINS4_4UMMA5MajorELSQ_0EEESR_NSO_INSP_7ScaleInELSS_0EEEST_EEEEEENS4_6LayoutISC_NS5_IJNSA_ILi0EEESX_SX_EEEEENS5_IJNS4_10UnderscoreES10_S10_EEEEENS4_13SM90_TMA_LOADENS4_14ComposedLayoutINS4_7SwizzleILi3ELi4ELi3EEENS4_18smem_ptr_flag_bitsILi8EEENSW_INS5_IJNSA_ILi8EEENSA_ILi128EEEEEENS5_IJS1A_SB_EEEEEEEvNS4_8identityES13_S1E_vS1F_EENS_8epilogue10collective18CollectiveEpilogueINS1H_23Sm100TmaWarpSpecializedILi1ELi1ELi16ELb0ELb0EEEJSH_NS5_IJNSW_ISE_SB_EENSW_ISF_SB_EEEEESI_SJ_SI_SJ_NS1H_6fusion15FusionCallbacksIS1L_NS1P_17LinearCombinationISI_fSI_fLNS_15FloatRoundStyleE2EEESH_S1O_JEEENS4_5SM1004TMEM4LOAD26SM100_TMEM_LOAD_16dp32b16xES13_NS14_INS15_ILi1ELi4ELi3EEES18_NSW_INS5_IJS19_SF_EEENS5_IJSF_SB_EEEEEEENS4_39AutoVectorizingCopyWithAssumedAlignmentILi128EEENS4_14SM90_TMA_STOREES23_S25_S25_EEEvvEEEEvNT_6ParamsE,(.L_x_144 - _ZN7cutlass13device_kernelINS_4gemm6kernel13GemmUniversalIN4cute5tupleIJiiiiEEENS1_10collective13CollectiveMmaINS1_35MainloopSm100TmaUmmaWarpSpecializedILi9ELi2ELi4ENS5_IJNS4_1CILi1EEESB_SB_EEEEENS5_IJNSA_ILi64EEENSA_ILi32EEENSA_ILi256EEEEEENS_12float_e4m3_tENS5_IJlSB_lEEESI_SJ_NS4_8TiledMMAINS4_8MMA_AtomIJNS4_10MMA_TraitsINS4_19SM100_MMA_F8F6F4_SSEJSI_SI_fSE_SF_NS4_17integral_constantINS4_4UMMA5MajorELSQ_0EEESR_NSO_INSP_7ScaleInELSS_0EEEST_EEEEEENS4_6LayoutISC_NS5_IJNSA_ILi0EEESX_SX_EEEEENS5_IJNS4_10UnderscoreES10_S10_EEEEENS4_13SM90_TMA_LOADENS4_14ComposedLayoutINS4_7SwizzleILi3ELi4ELi3EEENS4_18smem_ptr_flag_bitsILi8EEENSW_INS5_IJNSA_ILi8EEENSA_ILi128EEEEEENS5_IJS1A_SB_EEEEEEEvNS4_8identityES13_S1E_vS1F_EENS_8epilogue10collective18CollectiveEpilogueINS1H_23Sm100TmaWarpSpecializedILi1ELi1ELi16ELb0ELb0EEEJSH_NS5_IJNSW_ISE_SB_EENSW_ISF_SB_EEEEESI_SJ_SI_SJ_NS1H_6fusion15FusionCallbacksIS1L_NS1P_17LinearCombinationISI_fSI_fLNS_15FloatRoundStyleE2EEESH_S1O_JEEENS4_5SM1004TMEM4LOAD26SM100_TMEM_LOAD_16dp32b16xES13_NS14_INS15_ILi1ELi4ELi3EEES18_NSW_INS5_IJS19_SF_EEENS5_IJSF_SB_EEEEEEENS4_39AutoVectorizingCopyWithAssumedAlignmentILi128EEENS4_14SM90_TMA_STOREES23_S25_S25_EEEvvEEEEvNT_6ParamsE)
        .other          _ZN7cutlass13device_kernelINS_4gemm6kernel13GemmUniversalIN4cute5tupleIJiiiiEEENS1_10collective13CollectiveMmaINS1_35MainloopSm100TmaUmmaWarpSpecializedILi9ELi2ELi4ENS5_IJNS4_1CILi1EEESB_SB_EEEEENS5_IJNSA_ILi64EEENSA_ILi32EEENSA_ILi256EEEEEENS_12float_e4m3_tENS5_IJlSB_lEEESI_SJ_NS4_8TiledMMAINS4_8MMA_AtomIJNS4_10MMA_TraitsINS4_19SM100_MMA_F8F6F4_SSEJSI_SI_fSE_SF_NS4_17integral_constantINS4_4UMMA5MajorELSQ_0EEESR_NSO_INSP_7ScaleInELSS_0EEEST_EEEEEENS4_6LayoutISC_NS5_IJNSA_ILi0EEESX_SX_EEEEENS5_IJNS4_10UnderscoreES10_S10_EEEEENS4_13SM90_TMA_LOADENS4_14ComposedLayoutINS4_7SwizzleILi3ELi4ELi3EEENS4_18smem_ptr_flag_bitsILi8EEENSW_INS5_IJNSA_ILi8EEENSA_ILi128EEEEEENS5_IJS1A_SB_EEEEEEEvNS4_8identityES13_S1E_vS1F_EENS_8epilogue10collective18CollectiveEpilogueINS1H_23Sm100TmaWarpSpecializedILi1ELi1ELi16ELb0ELb0EEEJSH_NS5_IJNSW_ISE_SB_EENSW_ISF_SB_EEEEESI_SJ_SI_SJ_NS1H_6fusion15FusionCallbacksIS1L_NS1P_17LinearCombinationISI_fSI_fLNS_15FloatRoundStyleE2EEESH_S1O_JEEENS4_5SM1004TMEM4LOAD26SM100_TMEM_LOAD_16dp32b16xES13_NS14_INS15_ILi1ELi4ELi3EEES18_NSW_INS5_IJS19_SF_EEENS5_IJSF_SB_EEEEEEENS4_39AutoVectorizingCopyWithAssumedAlignmentILi128EEENS4_14SM90_TMA_STOREES23_S25_S25_EEEvvEEEEvNT_6ParamsE,@"STO_CUDA_ENTRY STV_DEFAULT"
_ZN7cutlass13device_kernelINS_4gemm6kernel13GemmUniversalIN4cute5tupleIJiiiiEEENS1_10collective13CollectiveMmaINS1_35MainloopSm100TmaUmmaWarpSpecializedILi9ELi2ELi4ENS5_IJNS4_1CILi1EEESB_SB_EEEEENS5_IJNSA_ILi64EEENSA_ILi32EEENSA_ILi256EEEEEENS_12float_e4m3_tENS5_IJlSB_lEEESI_SJ_NS4_8TiledMMAINS4_8MMA_AtomIJNS4_10MMA_TraitsINS4_19SM100_MMA_F8F6F4_SSEJSI_SI_fSE_SF_NS4_17integral_constantINS4_4UMMA5MajorELSQ_0EEESR_NSO_INSP_7ScaleInELSS_0EEEST_EEEEEENS4_6LayoutISC_NS5_IJNSA_ILi0EEESX_SX_EEEEENS5_IJNS4_10UnderscoreES10_S10_EEEEENS4_13SM90_TMA_LOADENS4_14ComposedLayoutINS4_7SwizzleILi3ELi4ELi3EEENS4_18smem_ptr_flag_bitsILi8EEENSW_INS5_IJNSA_ILi8EEENSA_ILi128EEEEEENS5_IJS1A_SB_EEEEEEEvNS4_8identityES13_S1E_vS1F_EENS_8epilogue10collective18CollectiveEpilogueINS1H_23Sm100TmaWarpSpecializedILi1ELi1ELi16ELb0ELb0EEEJSH_NS5_IJNSW_ISE_SB_EENSW_ISF_SB_EEEEESI_SJ_SI_SJ_NS1H_6fusion15FusionCallbacksIS1L_NS1P_17LinearCombinationISI_fSI_fLNS_15FloatRoundStyleE2EEESH_S1O_JEEENS4_5SM1004TMEM4LOAD26SM100_TMEM_LOAD_16dp32b16xES13_NS14_INS15_ILi1ELi4ELi3EEES18_NSW_INS5_IJS19_SF_EEENS5_IJSF_SB_EEEEEEENS4_39AutoVectorizingCopyWithAssumedAlignmentILi128EEENS4_14SM90_TMA_STOREES23_S25_S25_EEEvvEEEEvNT_6ParamsE:
[----:B------:R-:W1:Y:S01]  /*0000*/  LDC R1, c[0x0][0x37c] ;  /* 0x0000df00ff017b82 */ /* 0x000e620000000800 */
[----:B------:R-:W2:Y:S01]  /*0010*/  S2R R64, SR_TID.X ;  /* 0x0000000000407919 */ /* 0x000ea20000002100 */
[----:B------:R-:W3:Y:S01]  /*0020*/  LDCU.64 UR4, c[0x0][0x890] ;  /* 0x00011200ff0477ac */ /* 0x000ee20008000a00 */
[----:B------:R-:W-:Y:S02]  /*0030*/  PRMT R60, RZ, 0x7610, R60 ;  /* 0x00007610ff3c7816 */ /* 0x000fe4000000003c */
[----:B------:R-:W-:Y:S01]  /*0040*/  ELECT P5, URZ, PT ;  /* 0x0000000000ff782f */ /* 0x000fe200038a0000 */
[----:B------:R-:W4:Y:S01]  /*0050*/  LDCU.64 UR40, c[0x0][0x358] ;  /* 0x00006b00ff2877ac */ /* 0x000f220008000a00 */
[----:B---3--:R-:W-:-:S04]  /*0060*/  UISETP.NE.U32.AND UP0, UPT, UR4, URZ, UPT ;  /* 0x000000ff0400728c */ /* 0x008fc8000bf05070 */
[----:B------:R-:W-:Y:S01]  /*0070*/  UISETP.NE.AND.EX UP0, UPT, UR5, URZ, UPT, UP0 ;  /* 0x000000ff0500728c */ /* 0x000fe2000bf05300 */
[----:B--2---:R-:W-:-:S05]  /*0080*/  SHF.R.U32.HI R66, RZ, 0x5, R64 ;  /* 0x00000005ff427819 */ /* 0x004fca0000011640 */
[----:B------:R-:W2:Y:S02]  /*0090*/  SHFL.IDX PT, R0, R66, RZ, 0x1f ;  /* 0x00001fff42007589 */ /* 0x000ea400000e0000 */
[----:B--2---:R-:W-:Y:S01]  /*00a0*/  R2UR UR8, R0 ;  /* 0x00000000000872ca */ /* 0x004fe200000e0000 */
[----:B-1--4-:R-:W-:-:S14]  /*00b0*/  BRA.U UP0, `(.L_x_0) ;  /* 0x00000001002c7547 */ /* 0x012fdc000b800000 */
[----:B------:R-:W1:Y:S02]  /*00c0*/  LDCU.64 UR6, c[0x0][0x888] ;  /* 0x00011100ff0677ac */ /* 0x000e640008000a00 */
[----:B-1----:R-:W-:-:S04]  /*00d0*/  UISETP.NE.U32.AND UP0, UPT, UR6, URZ, UPT ;  /* 0x000000ff0600728c */ /* 0x002fc8000bf05070 */
[----:B------:R-:W-:-:S09]  /*00e0*/  UISETP.NE.AND.EX UP0, UPT, UR7, URZ, UPT, UP0 ;  /* 0x000000ff0700728c */ /* 0x000fd2000bf05300 */
[----:B------:R-:W-:Y:S05]  /*00f0*/  BRA.U !UP0, `(.L_x_1) ;  /* 0x0000000108107547 */ /* 0x000fea000b800000 */
[----:B------:R-:W1:Y:S02]  /*0100*/  LDC.64 R34, c[0x0][0x888] ;  /* 0x00022200ff227b82 */ /* 0x000e640000000a00 */
[----:B-1----:R1:W5:Y:S01]  /*0110*/  LDG.E R34, desc[UR40][R34.64] ;  /* 0x0000002822227981 */ /* 0x002362000c1e1900 */
[----:B------:R-:W-:Y:S01]  /*0120*/  HFMA2 R60, -RZ, RZ, 0, 5.9604644775390625e-08 ;  /* 0x00000001ff3c7431 */ /* 0x000fe200000001ff */
[----:B------:R-:W-:Y:S05]  /*0130*/  BRA `(.L_x_0) ;  /* 0x00000000000c7947 */ /* 0x000fea0003800000 */
.L_x_1:
[----:B------:R-:W1:Y:S01]  /*0140*/  LDCU UR6, c[0x0][0x880] ;  /* 0x00011000ff0677ac */ /* 0x000e620008000800 */
[----:B------:R-:W-:Y:S01]  /*0150*/  HFMA2 R60, -RZ, RZ, 0, 5.9604644775390625e-08 ;  /* 0x00000001ff3c7431 */ /* 0x000fe200000001ff */
[----:B-1----:R-:W-:-:S07]  /*0160*/  MOV R34, UR6 ;  /* 0x0000000600227c02 */ /* 0x002fce0008000f00 */
.L_x_0:
[----:B------:R-:W2:Y:S02]  /*0170*/  LDCU.64 UR6, c[0x0][0x8b0] ;  /* 0x00011600ff0677ac */ /* 0x000ea40008000a00 */
[----:B--2---:R-:W-:-:S04]  /*0180*/  UISETP.NE.U32.AND UP0, UPT, UR6, URZ, UPT ;  /* 0x000000ff0600728c */ /* 0x004fc8000bf05070 */
[----:B------:R-:W-:-:S09]  /*0190*/  UISETP.NE.AND.EX UP0, UPT, UR7, URZ, UPT, UP0 ;  /* 0x000000ff0700728c */ /* 0x000fd2000bf05300 */
[----:B------:R-:W-:Y:S05]  /*01a0*/  BRA.U UP0, `(.L_x_2) ;  /* 0x0000000100247547 */ /* 0x000fea000b800000 */
[----:B------:R-:W2:Y:S02]  /*01b0*/  LDCU.64 UR6, c[0x0][0x8a8] ;  /* 0x00011500ff0677ac */ /* 0x000ea40008000a00 */
[----:B--2---:R-:W-:-:S04]  /*01c0*/  UISETP.NE.U32.AND UP0, UPT, UR6, URZ, UPT ;  /* 0x000000ff0600728c */ /* 0x004fc8000bf05070 */
[----:B------:R-:W-:-:S09]  /*01d0*/  UISETP.NE.AND.EX UP0, UPT, UR7, URZ, UPT, UP0 ;  /* 0x000000ff0700728c */ /* 0x000fd2000bf05300 */
[----:B------:R-:W-:Y:S05]  /*01e0*/  BRA.U !UP0, `(.L_x_3) ;  /* 0x00000001080c7547 */ /* 0x000fea000b800000 */
[----:B------:R-:W2:Y:S02]  /*01f0*/  LDC.64 R2, c[0x0][0x8a8] ;  /* 0x00022a00ff027b82 */ /* 0x000ea40000000a00 */
[----:B--2---:R2:W5:Y:S01]  /*0200*/  LDG.E R33, desc[UR40][R2.64] ;  /* 0x0000002802217981 */ /* 0x004562000c1e1900 */
[----:B------:R-:W-:Y:S05]  /*0210*/  BRA `(.L_x_2) ;  /* 0x0000000000087947 */ /* 0x000fea0003800000 */
.L_x_3:
[----:B------:R-:W2:Y:S02]  /*0220*/  LDCU UR6, c[0x0][0x8a0] ;  /* 0x00011400ff0677ac */ /* 0x000ea40008000800 */
[----:B--2---:R-:W-:Y:S02]  /*0230*/  MOV R33, UR6 ;  /* 0x0000000600217c02 */ /* 0x004fe40008000f00 */
.L_x_2:
[----:B------:R-:W-:Y:S01]  /*0240*/  IMAD.U32 R0, RZ, RZ, UR8 ;  /* 0x00000008ff007e24 */ /* 0x000fe2000f8e00ff */
[----:B------:R-:W-:Y:S04]  /*0250*/  BSSY.RECONVERGENT B0, `(.L_x_4) ;  /* 0x000000c000007945 */ /* 0x000fe80003800200 */
[C---:B------:R-:W-:Y:S02]  /*0260*/  ISETP.NE.OR P1, PT, R0.reuse, 0x1, !P5 ;  /* 0x000000010000780c */ /* 0x040fe40006f25670 */
[----:B------:R-:W-:-:S11]  /*0270*/  ISETP.NE.OR P0, PT, R0, 0x3, !P5 ;  /* 0x000000030000780c */ /* 0x000fd60006f05670 */
[----:B------:R-:W-:Y:S05]  /*0280*/  @P1 BRA `(.L_x_5) ;  /* 0x0000000000201947 */ /* 0x000fea0003800000 */
[----:B------:R-:W3:Y:S02]  /*0290*/  LDCU.64 UR6, c[0x0][0x348] ;  /* 0x00006900ff0677ac */ /* 0x000ee40008000a00 */
[----:B---3--:R-:W-:Y:S02]  /*02a0*/  UIADD3 UR10, UP1, UPT, UR6, 0x80, URZ ;  /* 0x00000080060a7890 */ /* 0x008fe4000ff3e0ff */
[----:B------:R-:W-:Y:S02]  /*02b0*/  UIADD3 UR6, UP0, UPT, UR6, 0x180, URZ ;  /* 0x0000018006067890 */ /* 0x000fe4000ff1e0ff */
[----:B------:R-:W-:Y:S02]  /*02c0*/  UIADD3.X UR11, UPT, UPT, URZ, UR7, URZ, UP1, !UPT ;  /* 0x00000007ff0b7290 */ /* 0x000fe40008ffe4ff */
[----:B------:R-:W-:-:S07]  /*02d0*/  UIADD3.X UR7, UPT, UPT, URZ, UR7, URZ, UP0, !UPT ;  /* 0x00000007ff077290 */ /* 0x000fce00087fe4ff */
[----:B------:R3:W-:Y:S02]  /*02e0*/  UTMACCTL.PF [UR10] ;  /* 0x000000000a0079b9 */ /* 0x0007e40008040000 */
[----:B------:R3:W-:Y:S02]  /*02f0*/  UTMACCTL.PF [UR6] ;  /* 0x00000000060079b9 */ /* 0x0007e40008040000 */
[----:B---3--:R-:W-:Y:S01]  /*0300*/  NOP ;  /* 0x0000000000007918 */ /* 0x008fe20000000000 */
.L_x_5:
[----:B------:R-:W-:Y:S05]  /*0310*/  BSYNC.RECONVERGENT B0 ;  /* 0x0000000000007941 */ /* 0x000fea0003800200 */
.L_x_4:
[----:B------:R-:W-:Y:S04]  /*0320*/  BSSY.RECONVERGENT B0, `(.L_x_6) ;  /* 0x000000a000007945 */ /* 0x000fe80003800200 */
        /* <DEDUP_REMOVED lines=9> */
.L_x_7:
[----:B------:R-:W-:Y:S05]  /*03c0*/  BSYNC.RECONVERGENT B0 ;  /* 0x0000000000007941 */ /* 0x000fea0003800200 */
.L_x_6:
[----:B------:R-:W3:Y:S01]  /*03d0*/  LDCU.64 UR6, c[0x0][0x888] ;  /* 0x00011100ff0677ac */ /* 0x000ee20008000a00 */
[----:B------:R-:W-:Y:S02]  /*03e0*/  UISETP.EQ.U32.AND UP1, UPT, UR4, URZ, UPT ;  /* 0x000000ff0400728c */ /* 0x000fe4000bf22070 */
[----:B------:R-:W-:Y:S02]  /*03f0*/  UPLOP3.LUT UP2, UPT, UPT, UPT, UPT, 0x80, 0x8 ;  /* 0x000000000008789c */ /* 0x000fe40003f4f070 */
[----:B---3--:R-:W-:-:S04]  /*0400*/  UISETP.NE.U32.AND UP0, UPT, UR6, URZ, UPT ;  /* 0x000000ff0600728c */ /* 0x008fc8000bf05070 */
[----:B------:R-:W-:-:S04]  /*0410*/  UISETP.NE.AND.EX UP0, UPT, UR7, URZ, UPT, UP0 ;  /* 0x000000ff0700728c */ /* 0x000fc8000bf05300 */
[----:B------:R-:W-:-:S04]  /*0420*/  UISETP.EQ.OR.EX UP3, UPT, UR5, URZ, !UP0, UP1 ;  /* 0x000000ff0500728c */ /* 0x000fc8000c762710 */
[----:B------:R-:W-:-:S05]  /*0430*/  UP2UR UR44, UPR, URZ, 0x8 ;  /* 0x00000008ff2c7883 */ /* 0x000fca0008000000 */
[----:B------:R-:W-:Y:S07]  /*0440*/  BRA.U !UP3, `(.L_x_8) ;  /* 0x000000010b207547 */ /* 0x000fee000b800000 */
[----:B------:R-:W-:Y:S01]  /*0450*/  UISETP.NE.U32.AND UP2, UPT, UR4, URZ, UPT ;  /* 0x000000ff0400728c */ /* 0x000fe2000bf45070 */
[----:B-----5:R-:W-:Y:S01]  /*0460*/  FSETP.NEU.AND P0, PT, R34, RZ, PT ;  /* 0x000000ff2200720b */ /* 0x020fe20003f0d000 */
[----:B------:R-:W-:Y:S02]  /*0470*/  USEL UR4, URZ, 0xffffffff, UP0 ;  /* 0xffffffffff047887 */ /* 0x000fe40008000000 */
[----:B------:R-:W-:-:S10]  /*0480*/  UISETP.NE.AND.EX UP2, UPT, UR5, URZ, UPT, UP2 ;  /* 0x000000ff0500728c */ /* 0x000fd4000bf45320 */
[----:B------:R-:W-:Y:S01]  /*0490*/  VOTEU.ANY UP1, P0 ;  /* 0x0000000000ff7886 */ /* 0x000fe20000020100 */
[----:B------:R-:W-:-:S04]  /*04a0*/  @!UP2 USEL UR4, URZ, 0xffffffff, UP1 ;  /* 0xffffffffff04a887 */ /* 0x000fc80008800000 */
[----:B------:R-:W-:-:S04]  /*04b0*/  ULOP3.LUT UR4, UR4, 0x1, URZ, 0xc0, !UPT ;  /* 0x0000000104047892 */ /* 0x000fc8000f8ec0ff */
[----:B------:R-:W-:-:S11]  /*04c0*/  UISETP.NE.U32.AND UP2, UPT, UR4, 0x1, UPT ;  /* 0x000000010400788c */ /* 0x000fd6000bf45070 */
.L_x_8:
[----:B--2---:R-:W2:Y:S01]  /*04d0*/  SHFL.IDX PT, R2, R66, RZ, 0x1f ;  /* 0x00001fff42027589 */ /* 0x004ea200000e0000 */
[----:B------:R-:W-:-:S04]  /*04e0*/  UISETP.NE.AND UP1, UPT, UR8, 0x2, UPT ;  /* 0x000000020800788c */ /* 0x000fc8000bf25270 */
[----:B------:R-:W-:Y:S01]  /*04f0*/  USEL UR13, URZ, 0x1, UP1 ;  /* 0x00000001ff0d7887 */ /* 0x000fe20008800000 */
[----:B--2---:R-:W-:-:S13]  /*0500*/  ISETP.NE.AND P0, PT, R2, RZ, PT ;  /* 0x000000ff0200720c */ /* 0x004fda0003f05270 */
[----:B------:R-:W-:Y:S05]  /*0510*/  @P0 BRA `(.L_x_9) ;  /* 0x00000000007c0947 */ /* 0x000fea0003800000 */
[----:B------:R-:W-:Y:S01]  /*0520*/  ELECT P0, URZ, PT ;  /* 0x0000000000ff782f */ /* 0x000fe20003800000 */
[----:B------:R-:W-:-:S12]  /*0530*/  BSSY.RECONVERGENT B0, `(.L_x_9) ;  /* 0x000001d000007945 */ /* 0x000fd80003800200 */
[----:B------:R-:W-:Y:S05]  /*0540*/  @!P0 BRA `(.L_x_10) ;  /* 0x00000000006c8947 */ /* 0x000fea0003800000 */
[----:B------:R-:W2:Y:S01]  /*0550*/  S2UR UR5, SR_CgaCtaId ;  /* 0x00000000000579c3 */ /* 0x000ea20000008800 */
[----:B------:R-:W-:Y:S01]  /*0560*/  UMOV UR6, 0x400 ;  /* 0x0000040000067882 */ /* 0x000fe20000000000 */
[----:B------:R-:W-:Y:S01]  /*0570*/  UMOV UR4, 0x1 ;  /* 0x0000000100047882 */ /* 0x000fe20000000000 */
[----:B--2---:R-:W-:Y:S02]  /*0580*/  ULEA UR5, UR5, UR6, 0x18 ;  /* 0x0000000605057291 */ /* 0x004fe4000f8ec0ff */
[----:B------:R-:W-:-:S04]  /*0590*/  UIADD3 UR6, UPT, UPT, -UR4, 0x100000, URZ ;  /* 0x0010000004067890 */ /* 0x000fc8000fffe1ff */
[----:B------:R-:W-:Y:S02]  /*05a0*/  USHF.L.U32 UR7, UR6, 0xb, URZ ;  /* 0x0000000b06077899 */ /* 0x000fe400080006ff */
[----:B------:R-:W-:Y:S01]  /*05b0*/  USHF.L.U32 UR6, UR6, 0x1, URZ ;  /* 0x0000000106067899 */ /* 0x000fe200080006ff */
[----:B------:R-:W2:Y:S11]  /*05c0*/  FENCE.VIEW.ASYNC.S ;  /* 0x00000000000073c6 */ /* 0x000eb60000000000 */
[----:B--2---:R2:W3:Y:S01]  /*05d0*/  SYNCS.EXCH.64 URZ, [UR5], UR6 ;  /* 0x0000000605ff75b2 */ /* 0x0044e20008000100 */
[----:B------:R2:W4:Y:S01]  /*05e0*/  SYNCS.EXCH.64 URZ, [UR5+0x48], UR6 ;  /* 0x0000480605ff75b2 */ /* 0x0005220008000100 */
[----:B------:R2:W1:Y:S01]  /*05f0*/  SYNCS.EXCH.64 URZ, [UR5+0x8], UR6 ;  /* 0x0000080605ff75b2 */ /* 0x0004620008000100 */
        /* <DEDUP_REMOVED lines=14> */
[----:B------:R2:W1:Y:S02]  /*06e0*/  SYNCS.EXCH.64 URZ, [UR5+0x88], UR6 ;  /* 0x0000880605ff75b2 */ /* 0x0004640008000100 */
[----:B--2---:R-:W-:Y:S01]  /*06f0*/  NOP ;  /* 0x0000000000007918 */ /* 0x004fe20000000000 */
.L_x_10:
[----:B------:R-:W-:Y:S05]  /*0700*/  BSYNC.RECONVERGENT B0 ;  /* 0x0000000000007941 */ /* 0x000fea0003800200 */
.L_x_9:
[----:B------:R-:W2:Y:S01]  /*0710*/  SHFL.IDX PT, R2, R66, RZ, 0x1f ;  /* 0x00001fff42027589 */ /* 0x000ea200000e0000 */
[----:B------:R-:W-:Y:S01]  /*0720*/  NOP ;  /* 0x0000000000007918 */ /* 0x000fe20000000000 */
[----:B--2---:R-:W-:-:S13]  /*0730*/  ISETP.NE.AND P0, PT, R2, 0x1, PT ;  /* 0x000000010200780c */ /* 0x004fda0003f05270 */
[----:B------:R-:W-:Y:S05]  /*0740*/  @P0 BRA `(.L_x_11) ;  /* 0x0000000000400947 */ /* 0x000fea0003800000 */
[----:B------:R-:W2:Y:S01]  /*0750*/  S2UR UR6, SR_CgaCtaId ;  /* 0x00000000000679c3 */ /* 0x000ea20000008800 */
[----:B------:R-:W-:Y:S01]  /*0760*/  UMOV UR7, 0x400 ;  /* 0x0000040000077882 */ /* 0x000fe20000000000 */
[----:B------:R-:W-:Y:S01]  /*0770*/  UMOV UR5, 0x20 ;  /* 0x0000002000057882 */ /* 0x000fe20000000000 */
[----:B------:R-:W-:Y:S01]  /*0780*/  UMOV UR4, 0x80 ;  /* 0x0000008000047882 */ /* 0x000fe20000000000 */
[----:B------:R-:W-:-:S04]  /*0790*/  UIADD3 UR10, UPT, UPT, -UR5, 0x100000, URZ ;  /* 0x00100000050a7890 */ /* 0x000fc8000fffe1ff */
[----:B------:R-:W-:Y:S02]  /*07a0*/  USHF.L.U32 UR11, UR10, 0xb, URZ ;  /* 0x0000000b0a0b7899 */ /* 0x000fe400080006ff */
[----:B------:R-:W-:Y:S02]  /*07b0*/  USHF.L.U32 UR10, UR10, 0x1, URZ ;  /* 0x000000010a0a7899 */ /* 0x000fe400080006ff */
[----:B------:R-:W-:-:S04]  /*07c0*/  UIADD3 UR4, UPT, UPT, -UR4, 0x100000, URZ ;  /* 0x0010000004047890 */ /* 0x000fc8000fffe1ff */
[----:B------:R-:W-:Y:S02]  /*07d0*/  USHF.L.U32 UR5, UR4, 0xb, URZ ;  /* 0x0000000b04057899 */ /* 0x000fe400080006ff */
[----:B------:R-:W-:Y:S01]  /*07e0*/  USHF.L.U32 UR4, UR4, 0x1, URZ ;  /* 0x0000000104047899 */ /* 0x000fe200080006ff */
[----:B------:R-:W-:Y:S01]  /*07f0*/  ELECT P0, URZ, PT ;  /* 0x0000000000ff782f */ /* 0x000fe20003800000 */
[----:B--2---:R-:W-:Y:S01]  /*0800*/  ULEA UR6, UR6, UR7, 0x18 ;  /* 0x0000000706067291 */ /* 0x004fe2000f8ec0ff */
[----:B------:R-:W2:Y:S11]  /*0810*/  FENCE.VIEW.ASYNC.S ;  /* 0x00000000000073c6 */ /* 0x000eb60000000000 */
[----:B--2---:R2:W1:Y:S01]  /*0820*/  SYNCS.EXCH.64 URZ, [UR6+0x90], UR10 ;  /* 0x0000900a06ff75b2 */ /* 0x0044620008000100 */
[----:B------:R2:W1:Y:S01]  /*0830*/  SYNCS.EXCH.64 URZ, [UR6+0x98], UR4 ;  /* 0x0000980406ff75b2 */ /* 0x0004620008000100 */
[----:B------:R-:W-:Y:S01]  /*0840*/  NOP ;  /* 0x0000000000007918 */ /* 0x000fe20000000000 */
.L_x_11:
[----:B------:R-:W3:Y:S01]  /*0850*/  SHFL.IDX PT, R2, R66, RZ, 0x1f ;  /* 0x00001fff42027589 */ /* 0x000ee200000e0000 */
[----:B------:R-:W-:Y:S01]  /*0860*/  NOP ;  /* 0x0000000000007918 */ /* 0x000fe20000000000 */
[----:B---3--:R-:W-:-:S13]  /*0870*/  ISETP.NE.AND P0, PT, R2, 0x3, PT ;  /* 0x000000030200780c */ /* 0x008fda0003f05270 */
[----:B------:R-:W-:Y:S05]  /*0880*/  @P0 BRA `(.L_x_12) ;  /* 0x0000000000300947 */ /* 0x000fea0003800000 */
[----:B--2---:R-:W2:Y:S01]  /*0890*/  S2UR UR5, SR_CgaCtaId ;  /* 0x00000000000579c3 */ /* 0x004ea20000008800 */
[----:B------:R-:W-:Y:S01]  /*08a0*/  UMOV UR6, 0x400 ;  /* 0x0000040000067882 */ /* 0x000fe20000000000 */
[----:B------:R-:W-:Y:S01]  /*08b0*/  UMOV UR4, 0x20 ;  /* 0x0000002000047882 */ /* 0x000fe20000000000 */
[----:B------:R-:W-:Y:S01]  /*08c0*/  ELECT P0, URZ, PT ;  /* 0x0000000000ff782f */ /* 0x000fe20003800000 */
[----:B--2---:R-:W-:Y:S02]  /*08d0*/  ULEA UR5, UR5, UR6, 0x18 ;  /* 0x0000000605057291 */ /* 0x004fe4000f8ec0ff */
[----:B------:R-:W-:-:S04]  /*08e0*/  UIADD3 UR6, UPT, UPT, -UR4, 0x100000, URZ ;  /* 0x0010000004067890 */ /* 0x000fc8000fffe1ff */
[----:B------:R-:W-:Y:S02]  /*08f0*/  USHF.L.U32 UR7, UR6, 0xb, URZ ;  /* 0x0000000b06077899 */ /* 0x000fe400080006ff */
[----:B------:R-:W-:Y:S01]  /*0900*/  USHF.L.U32 UR6, UR6, 0x1, URZ ;  /* 0x0000000106067899 */ /* 0x000fe200080006ff */
[----:B------:R-:W2:Y:S11]  /*0910*/  FENCE.VIEW.ASYNC.S ;  /* 0x00000000000073c6 */ /* 0x000eb60000000000 */
[----:B--2---:R3:W2:Y:S01]  /*0920*/  SYNCS.EXCH.64 URZ, [UR5+0xa0], UR6 ;  /* 0x0000a00605ff75b2 */ /* 0x0046a20008000100 */
[----:B------:R3:W1:Y:S02]  /*0930*/  SYNCS.EXCH.64 URZ, [UR5+0xa8], UR6 ;  /* 0x0000a80605ff75b2 */ /* 0x0006640008000100 */
[----:B---3--:R-:W-:Y:S01]  /*0940*/  NOP ;  /* 0x0000000000007918 */ /* 0x008fe20000000000 */
.L_x_12:
[----:B------:R-:W3:Y:S01]  /*0950*/  SHFL.IDX PT, R2, R66, RZ, 0x1f ;  /* 0x00001fff42027589 */ /* 0x000ee200000e0000 */
[----:B------:R-:W-:Y:S01]  /*0960*/  NOP ;  /* 0x0000000000007918 */ /* 0x000fe20000000000 */
[----:B---3--:R-:W-:-:S13]  /*0970*/  ISETP.NE.AND P0, PT, R2, 0x4, PT ;  /* 0x000000040200780c */ /* 0x008fda0003f05270 */
[----:B------:R-:W-:Y:S05]  /*0980*/  @P0 BRA `(.L_x_13) ;  /* 0x00000000004c0947 */ /* 0x000fea0003800000 */
[----:B--2---:R-:W2:Y:S01]  /*0990*/  S2UR UR5, SR_CgaCtaId ;  /* 0x00000000000579c3 */ /* 0x004ea20000008800 */
[----:B------:R-:W-:Y:S01]  /*09a0*/  UMOV UR7, 0x100 ;  /* 0x0000010000077882 */ /* 0x000fe20000000000 */
[----:B------:R-:W-:Y:S01]  /*09b0*/  UMOV UR6, 0x400 ;  /* 0x0000040000067882 */ /* 0x000fe20000000000 */
[----:B------:R-:W-:Y:S01]  /*09c0*/  USEL UR7, UR7, 0xe0, UP2 ;  /* 0x000000e007077887 */ /* 0x000fe20009000000 */
[----:B------:R-:W-:Y:S01]  /*09d0*/  UMOV UR4, 0x1 ;  /* 0x0000000100047882 */ /* 0x000fe20000000000 */
[----:B------:R-:W-:Y:S01]  /*09e0*/  ELECT P0, URZ, PT ;  /* 0x0000000000ff782f */ /* 0x000fe20003800000 */
[----:B------:R-:W-:-:S04]  /*09f0*/  UIADD3 UR10, UPT, UPT, -UR4, 0x100000, URZ ;  /* 0x00100000040a7890 */ /* 0x000fc8000fffe1ff */
[----:B------:R-:W-:Y:S02]  /*0a00*/  USHF.L.U32 UR11, UR10, 0xb, URZ ;  /* 0x0000000b0a0b7899 */ /* 0x000fe400080006ff */
[----:B------:R-:W-:Y:S02]  /*0a10*/  USHF.L.U32 UR10, UR10, 0x1, URZ ;  /* 0x000000010a0a7899 */ /* 0x000fe400080006ff */
[----:B--2---:R-:W-:Y:S02]  /*0a20*/  ULEA UR5, UR5, UR6, 0x18 ;  /* 0x0000000605057291 */ /* 0x004fe4000f8ec0ff */
[----:B------:R-:W-:-:S04]  /*0a30*/  UIADD3 UR6, UPT, UPT, -UR7, 0x100000, URZ ;  /* 0x0010000007067890 */ /* 0x000fc8000fffe1ff */
[----:B------:R-:W-:Y:S02]  /*0a40*/  USHF.L.U32 UR7, UR6, 0xb, URZ ;  /* 0x0000000b06077899 */ /* 0x000fe400080006ff */
[----:B------:R-:W-:Y:S01]  /*0a50*/  USHF.L.U32 UR6, UR6, 0x1, URZ ;  /* 0x0000000106067899 */ /* 0x000fe200080006ff */
[----:B------:R-:W2:Y:S03]  /*0a60*/  FENCE.VIEW.ASYNC.S ;  /* 0x00000000000073c6 */ /* 0x000ea60000000000 */
[----:B--2---:R3:W2:Y:S08]  /*0a70*/  SYNCS.EXCH.64 URZ, [UR5+0xb0], UR10 ;  /* 0x0000b00a05ff75b2 */ /* 0x0046b00008000100 */
[----:B------:R3:W1:Y:S01]  /*0a80*/  SYNCS.EXCH.64 URZ, [UR5+0xc0], UR6 ;  /* 0x0000c00605ff75b2 */ /* 0x0006620008000100 */
[----:B------:R3:W1:Y:S01]  /*0a90*/  SYNCS.EXCH.64 URZ, [UR5+0xb8], UR10 ;  /* 0x0000b80a05ff75b2 */ /* 0x0006620008000100 */
[----:B------:R3:W1:Y:S02]  /*0aa0*/  SYNCS.EXCH.64 URZ, [UR5+0xc8], UR6 ;  /* 0x0000c80605ff75b2 */ /* 0x0006640008000100 */
[----:B---3--:R-:W-:Y:S01]  /*0ab0*/  NOP ;  /* 0x0000000000007918 */ /* 0x008fe20000000000 */
.L_x_13:
[----:B------:R-:W3:Y:S01]  /*0ac0*/  SHFL.IDX PT, R2, R66, RZ, 0x1f ;  /* 0x00001fff42027589 */ /* 0x000ee200000e0000 */
[----:B------:R-:W-:Y:S01]  /*0ad0*/  NOP ;  /* 0x0000000000007918 */ /* 0x000fe20000000000 */
[----:B---3--:R-:W-:-:S13]  /*0ae0*/  ISETP.NE.AND P0, PT, R2, 0x5, PT ;  /* 0x000000050200780c */ /* 0x008fda0003f05270 */
[----:B------:R-:W-:Y:S05]  /*0af0*/  @P0 BRA `(.L_x_14) ;  /* 0x0000000000580947 */ /* 0x000fea0003800000 */
[----:B--2---:R-:W2:Y:S01]  /*0b00*/  S2UR UR6, SR_CgaCtaId ;  /* 0x00000000000679c3 */ /* 0x004ea20000008800 */
        /* <DEDUP_REMOVED lines=12> */
[----:B--2---:R3:W2:Y:S01]  /*0bd0*/  SYNCS.EXCH.64 URZ, [UR6+0xd0], UR10 ;  /* 0x0000d00a06ff75b2 */ /* 0x0046a20008000100 */
[----:B------:R3:W1:Y:S01]  /*0be0*/  SYNCS.EXCH.64 URZ, [UR6+0xf0], UR4 ;  /* 0x0000f00406ff75b2 */ /* 0x0006620008000100 */
[----:B------:R3:W1:Y:S01]  /*0bf0*/  SYNCS.EXCH.64 URZ, [UR6+0xd8], UR10 ;  /* 0x0000d80a06ff75b2 */ /* 0x0006620008000100 */
[----:B------:R3:W1:Y:S01]  /*0c00*/  SYNCS.EXCH.64 URZ, [UR6+0xf8], UR4 ;  /* 0x0000f80406ff75b2 */ /* 0x0006620008000100 */
[----:B------:R3:W1:Y:S01]  /*0c10*/  SYNCS.EXCH.64 URZ, [UR6+0xe0], UR10 ;  /* 0x0000e00a06ff75b2 */ /* 0x0006620008000100 */
[----:B------:R3:W1:Y:S01]  /*0c20*/  SYNCS.EXCH.64 URZ, [UR6+0x100], UR4 ;  /* 0x0001000406ff75b2 */ /* 0x0006620008000100 */
[----:B------:R3:W1:Y:S01]  /*0c30*/  SYNCS.EXCH.64 URZ, [UR6+0xe8], UR10 ;  /* 0x0000e80a06ff75b2 */ /* 0x0006620008000100 */
[----:B------:R3:W1:Y:S02]  /*0c40*/  SYNCS.EXCH.64 URZ, [UR6+0x108], UR4 ;  /* 0x0001080406ff75b2 */ /* 0x0006640008000100 */
[----:B---3--:R-:W-:Y:S01]  /*0c50*/  NOP ;  /* 0x0000000000007918 */ /* 0x008fe20000000000 */
.L_x_14:
        /* <DEDUP_REMOVED lines=14> */
[----:B------:R3:W1:Y:S01]  /*0d40*/  SYNCS.EXCH.64 URZ, [UR5+0x120], UR6 ;  /* 0x0001200605ff75b2 */ /* 0x0006620008000100 */
[----:B------:R3:W1:Y:S01]  /*0d50*/  SYNCS.EXCH.64 URZ, [UR5+0x118], UR6 ;  /* 0x0001180605ff75b2 */ /* 0x0006620008000100 */
[----:B------:R3:W1:Y:S02]  /*0d60*/  SYNCS.EXCH.64 URZ, [UR5+0x128], UR6 ;  /* 0x0001280605ff75b2 */ /* 0x0006640008000100 */
[----:B---3--:R-:W-:Y:S01]  /*0d70*/  NOP ;  /* 0x0000000000007918 */ /* 0x008fe20000000000 */
.L_x_15:
[----:B--2---:R-:W2:Y:S01]  /*0d80*/  S2UR UR5, SR_CTAID.X ;  /* 0x00000000000579c3 */ /* 0x004ea20000002500 */
[----:B------:R-:W-:-:S05]  /*0d90*/  CS2R.32 R59, SR_CgaSize ;  /* 0x00000000003b7805 */ /* 0x000fca0000008a00 */
[----:B------:R-:W-:-:S05]  /*0da0*/  IMAD R59, R59, -0xa0, RZ ;  /* 0xffffff603b3b7824 */ /* 0x000fca00078e02ff */
[----:B------:R-:W-:-:S14]  /*0db0*/  R2UR UR7, R59 ;  /* 0x000000003b0772ca */ /* 0x000fdc00000e0000 */
[----:B------:R-:W3:Y:S01]  /*0dc0*/  LDCU UR7, c[0x0][UR7+0x2b0] ;  /* 0x00005600070777ac */ /* 0x000ee20008000800 */
[----:B------:R-:W-:Y:S01]  /*0dd0*/  NOP ;  /* 0x0000000000007918 */ /* 0x000fe20000000000 */
[----:B------:R-:W-:-:S05]  /*0de0*/  CS2R.32 R59, SR_CgaSize ;  /* 0x00000000003b7805 */ /* 0x000fca0000008a00 */
[----:B------:R-:W-:-:S05]  /*0df0*/  IMAD R59, R59, -0xa0, RZ ;  /* 0xffffff603b3b7824 */ /* 0x000fca00078e02ff */
[----:B------:R-:W-:-:S14]  /*0e00*/  R2UR UR6, R59 ;  /* 0x000000003b0672ca */ /* 0x000fdc00000e0000 */
[----:B------:R-:W4:Y:S01]  /*0e10*/  LDCU UR6, c[0x0][UR6+0x2b4] ;  /* 0x00005680060677ac */ /* 0x000f220008000800 */
[----:B------:R-:W1:Y:S08]  /*0e20*/  S2UR UR4, SR_CTAID.Y ;  /* 0x00000000000479c3 */ /* 0x000e700000002600 */
[----:B------:R-:W4:Y:S01]  /*0e30*/  LDC R10, c[0x0][0xb24] ;  /* 0x0002c900ff0a7b82 */ /* 0x000f220000000800 */
[----:B--2---:R-:W-:-:S02]  /*0e40*/  I2FP.F32.U32 R57, UR5 ;  /* 0x0000000500397c45 */ /* 0x004fc40008201000 */
[----:B------:R-:W-:-:S05]  /*0e50*/  CS2R.32 R3, SR_CgaSize ;  /* 0x0000000000037805 */ /* 0x000fca0000008a00 */
[----:B------:R-:W-:-:S06]  /*0e60*/  IMAD R3, R3, -0xa0, RZ ;  /* 0xffffff6003037824 */ /* 0x000fcc00078e02ff */
[----:B------:R-:W2:Y:S01]  /*0e70*/  LDC R3, c[0x0][R3+0x2a0] ;  /* 0x0000a80003037b82 */ /* 0x000ea20000000800 */
[----:B------:R-:W-:Y:S01]  /*0e80*/  MOV R59, UR5 ;  /* 0x00000005003b7c02 */ /* 0x000fe20008000f00 */
[----:B---3--:R-:W-:Y:S01]  /*0e90*/  FMUL R57, R57, UR7 ;  /* 0x0000000739397c20 */ /* 0x008fe20008400000 */
[----:B-1----:R-:W-:Y:S02]  /*0ea0*/  I2FP.F32.U32 R56, UR4 ;  /* 0x0000000400387c45 */ /* 0x002fe40008201000 */
[----:B------:R-:W-:-:S05]  /*0eb0*/  CS2R.32 R2, SR_CgaSize ;  /* 0x0000000000027805 */ /* 0x000fca0000008a00 */
[----:B------:R-:W-:-:S06]  /*0ec0*/  IMAD R2, R2, -0xa0, RZ ;  /* 0xffffff6002027824 */ /* 0x000fcc00078e02ff */
[----:B------:R-:W1:Y:S01]  /*0ed0*/  LDC R2, c[0x0][R2+0x2a4] ;  /* 0x0000a90002027b82 */ /* 0x000e620000000800 */
[----:B------:R-:W-:Y:S01]  /*0ee0*/  MOV R58, UR4 ;  /* 0x00000004003a7c02 */ /* 0x000fe20008000f00 */
[----:B------:R-:W3:Y:S01]  /*0ef0*/  F2I.U32.TRUNC.NTZ R57, R57 ;  /* 0x0000003900397305 */ /* 0x000ee2000020f000 */
[----:B----4-:R-:W-:-:S05]  /*0f00*/  FMUL R56, R56, UR6 ;  /* 0x0000000638387c20 */ /* 0x010fca0008400000 */
[----:B------:R-:W-:Y:S01]  /*0f10*/  BAR.SYNC.DEFER_BLOCKING 0x0 ;  /* 0x0000000000007b1d */ /* 0x000fe20000010000 */
[----:B------:R-:W-:-:S05]  /*0f20*/  ISETP.GE.AND P0, PT, R10, 0x1, PT ;  /* 0x000000010a00780c */ /* 0x000fca0003f06270 */
[----:B------:R-:W4:Y:S02]  /*0f30*/  F2I.U32.TRUNC.NTZ R56, R56 ;  /* 0x0000003800387305 */ /* 0x000f24000020f000 */
[----:B------:R-:W1:Y:S01]  /*0f40*/  S2UR UR36, SR_CTAID.Z ;  /* 0x00000000002479c3 */ /* 0x000e620000002700 */
[----:B---3--:R-:W-:-:S05]  /*0f50*/  IADD3 R57, PT, PT, -R57, RZ, RZ ;  /* 0x000000ff39397210 */ /* 0x008fca0007ffe1ff */
[----:B--2---:R-:W-:Y:S01]  /*0f60*/  IMAD R57, R3, R57, UR5 ;  /* 0x0000000503397e24 */ /* 0x004fe2000f8e0239 */
[----:B----4-:R-:W-:-:S05]  /*0f70*/  IADD3 R56, PT, PT, -R56, RZ, RZ ;  /* 0x000000ff38387210 */ /* 0x010fca0007ffe1ff */
[----:B-1----:R-:W-:Y:S01]  /*0f80*/  IMAD R56, R2, R56, UR4 ;  /* 0x0000000402387e24 */ /* 0x002fe2000f8e0238 */
[----:B------:R-:W-:Y:S06]  /*0f90*/  @!P0 BRA `(.L_x_16) ;  /* 0x0000000000b88947 */ /* 0x000fec0003800000 */
[----:B------:R-:W1:Y:S01]  /*0fa0*/  LDC.64 R4, c[0x0][0xb18] ;  /* 0x0002c600ff047b82 */ /* 0x000e620000000a00 */
[----:B------:R-:W-:-:S07]  /*0fb0*/  ISETP.NE.AND P0, PT, R10, 0x1, PT ;  /* 0x000000010a00780c */ /* 0x000fce0003f05270 */
[----:B------:R-:W2:Y:S08]  /*0fc0*/  LDC R9, c[0x0][0xb0c] ;  /* 0x0002c300ff097b82 */ /* 0x000eb00000000800 */
[----:B------:R-:W3:Y:S08]  /*0fd0*/  LDC R12, c[0x0][0x370] ;  /* 0x0000dc00ff0c7b82 */ /* 0x000ef00000000800 */
[----:B------:R-:W4:Y:S01]  /*0fe0*/  LDC R11, c[0x0][0x374] ;  /* 0x0000dd00ff0b7b82 */ /* 0x000f220000000800 */
[----:B-1----:R-:W-:-:S07]  /*0ff0*/  ISETP.NE.AND P1, PT, R4, 0x1, PT ;  /* 0x000000010400780c */ /* 0x002fce0003f25270 */
[----:B------:R-:W3:Y:S01]  /*1000*/  LDC.64 R6, c[0x0][0xb10] ;  /* 0x0002c400ff067b82 */ /* 0x000ee20000000a00 */
[----:B--2---:R-:W-:-:S07]  /*1010*/  ISETP.NE.AND P2, PT, R9, 0x1, PT ;  /* 0x000000010900780c */ /* 0x004fce0003f45270 */
[----:B------:R-:W1:Y:S08]  /*1020*/  LDC R8, c[0x0][0xb20] ;  /* 0x0002c800ff087b82 */ /* 0x000e700000000800 */
[----:B------:R-:W2:Y:S01]  /*1030*/  LDC.64 R2, c[0x0][0xb28] ;  /* 0x0002ca00ff027b82 */ /* 0x000ea20000000a00 */
[----:B----4-:R-:W-:-:S04]  /*1040*/  IMAD.HI.U32 R13, R11, R5, RZ ;  /* 0x000000050b0d7227 */ /* 0x010fc800078e00ff */
[----:B------:R-:W-:-:S04]  /*1050*/  IMAD.HI.U32 R5, R58, R5, RZ ;  /* 0x000000053a057227 */ /* 0x000fc800078e00ff */
[----:B---3--:R-:W-:-:S05]  /*1060*/  IMAD.HI.U32 R14, R12, R6, RZ ;  /* 0x000000060c0e7227 */ /* 0x008fca00078e00ff */
[-C--:B------:R-:W-:Y:S01]  /*1070*/  @P2 SHF.R.U32.HI R12, RZ, R7.reuse, R14 ;  /* 0x00000007ff0c2219 */ /* 0x080fe2000001160e */
[----:B------:R-:W-:Y:S01]  /*1080*/  IMAD.HI.U32 R14, R59, R6, RZ ;  /* 0x000000063b0e7227 */ /* 0x000fe200078e00ff */
[-C--:B-1----:R-:W-:Y:S02]  /*1090*/  @P1 SHF.R.U32.HI R11, RZ, R8.reuse, R13 ;  /* 0x00000008ff0b1219 */ /* 0x082fe4000001160d */
[----:B------:R-:W-:Y:S02]  /*10a0*/  SHF.R.U32.HI R5, RZ, R8, R5 ;  /* 0x00000008ff057219 */ /* 0x000fe40000011605 */
[----:B------:R-:W-:Y:S02]  /*10b0*/  SHF.R.U32.HI R14, RZ, R7, R14 ;  /* 0x00000007ff0e7219 */ /* 0x000fe4000001160e */
[----:B------:R-:W-:Y:S01]  /*10c0*/  SEL R5, R58, R5, !P1 ;  /* 0x000000053a057207 */ /* 0x000fe20004800000 */
[----:B--2---:R-:W-:Y:S01]  /*10d0*/  IMAD.HI.U32 R13, R11, R2, RZ ;  /* 0x000000020b0d7227 */ /* 0x004fe200078e00ff */
[----:B------:R-:W-:-:S03]  /*10e0*/  SEL R14, R59, R14, !P2 ;  /* 0x0000000e3b0e7207 */ /* 0x000fc60005000000 */
[----:B------:R-:W-:Y:S01]  /*10f0*/  IMAD.HI.U32 R6, R12, R2, RZ ;  /* 0x000000020c067227 */ /* 0x000fe200078e00ff */
[----:B------:R-:W-:-:S04]  /*1100*/  @P0 SHF.R.U32.HI R11, RZ, R3, R13 ;  /* 0x00000003ff0b0219 */ /* 0x000fc8000001160d */
[----:B------:R-:W-:Y:S01]  /*1110*/  @P0 SHF.R.U32.HI R12, RZ, R3, R6 ;  /* 0x00000003ff0c0219 */ /* 0x000fe20000011606 */
[----:B------:R-:W-:-:S04]  /*1120*/  IMAD R11, R11, R10, RZ ;  /* 0x0000000a0b0b7224 */ /* 0x000fc800078e02ff */
[----:B------:R-:W-:Y:S01]  /*1130*/  IMAD R6, R12, R10, RZ ;  /* 0x0000000a0c067224 */ /* 0x000fe200078e02ff */
[----:B------:R-:W-:-:S04]  /*1140*/  ISETP.GE.AND P1, PT, R5, R11, PT ;  /* 0x0000000b0500720c */ /* 0x000fc80003f26270 */
[----:B------:R-:W-:Y:S01]  /*1150*/  ISETP.GE.OR P1, PT, R14, R6, P1 ;  /* 0x000000060e00720c */ /* 0x000fe20000f26670 */
[----:B------:R-:W-:-:S05]  /*1160*/  IMAD.HI.U32 R6, R5, R2, RZ ;  /* 0x0000000205067227 */ /* 0x000fca00078e00ff */
[----:B------:R-:W-:-:S04]  /*1170*/  SHF.R.U32.HI R6, RZ, R3, R6 ;  /* 0x00000003ff067219 */ /* 0x000fc80000011606 */
[----:B------:R-:W-:-:S03]  /*1180*/  SEL R6, R5, R6, !P0 ;  /* 0x0000000605067207 */ /* 0x000fc60004000000 */
[----:B------:R-:W-:Y:S01]  /*1190*/  @!P1 IMAD.HI.U32 R7, R14, R2, RZ ;  /* 0x000000020e079227 */ /* 0x000fe200078e00ff */
[----:B------:R-:W-:-:S04]  /*11a0*/  IADD3 R2, PT, PT, -R6, RZ, RZ ;  /* 0x000000ff06027210 */ /* 0x000fc80007ffe1ff */
[----:B------:R-:W-:Y:S01]  /*11b0*/  @!P1 SHF.R.U32.HI R3, RZ, R3, R7 ;  /* 0x00000003ff039219 */ /* 0x000fe20000011607 */
[----:B------:R-:W-:Y:S01]  /*11c0*/  IMAD R2, R10, R2, R5 ;  /* 0x000000020a027224 */ /* 0x000fe200078e0205 */
[----:B------:R-:W-:Y:S02]  /*11d0*/  IADD3 R7, PT, PT, -R5, RZ, RZ ;  /* 0x000000ff05077210 */ /* 0x000fe40007ffe1ff */
[----:B------:R-:W-:-:S03]  /*11e0*/  @!P1 SEL R3, R14, R3, !P0 ;  /* 0x000000030e039207 */ /* 0x000fc60004000000 */
[----:B------:R-:W-:Y:S02]  /*11f0*/  IMAD R7, R4, R7, R58 ;  /* 0x0000000704077224 */ /* 0x000fe400078e023a */
[--C-:B------:R-:W-:Y:S02]  /*1200*/  @!P1 IMAD.IADD R6, R6, 0x1, -R3.reuse ;  /* 0x0000000106069824 */ /* 0x100fe400078e0a03 */
[----:B------:R-:W-:Y:S01]  /*1210*/  @!P1 IMAD R3, R2, R12, R3 ;  /* 0x0000000c02039224 */ /* 0x000fe200078e0203 */
[----:B------:R-:W-:Y:S01]  /*1220*/  IADD3 R2, PT, PT, -R14, RZ, RZ ;  /* 0x000000ff0e027210 */ /* 0x000fe20007ffe1ff */
[----:B------:R-:W-:Y:S02]  /*1230*/  @!P1 IMAD R5, R6, R10, R14 ;  /* 0x0000000a06059224 */ /* 0x000fe400078e020e */
[----:B------:R-:W-:Y:S02]  /*1240*/  @!P1 IMAD.MOV.U32 R14, RZ, RZ, R3 ;  /* 0x000000ffff0e9224 */ /* 0x000fe400078e0003 */
[----:B------:R-:W-:-:S02]  /*1250*/  IMAD R2, R9, R2, R59 ;  /* 0x0000000209027224 */ /* 0x000fc400078e023b */
[----:B------:R-:W-:Y:S02]  /*1260*/  IMAD R58, R5, R4, R7 ;  /* 0x00000004053a7224 */ /* 0x000fe400078e0207 */
[----:B------:R-:W-:Y:S02]  /*1270*/  IMAD R59, R14, R9, R2 ;  /* 0x000000090e3b7224 */ /* 0x000fe400078e0202 */
.L_x_16:
[----:B------:R-:W1:Y:S01]  /*1280*/  LDCU UR4, c[0x0][0xb30] ;  /* 0x00016600ff0477ac */ /* 0x000e620008000800 */
[----:B------:R-:W2:Y:S08]  /*1290*/  S2UR UR37, SR_CgaCtaId ;  /* 0x00000000002579c3 */ /* 0x000eb00000008800 */
[----:B------:R-:W3:Y:S01]  /*12a0*/  LDC R26, c[0x0][0xb24] ;  /* 0x0002c900ff1a7b82 */ /* 0x000ee20000000800 */
[----:B-1----:R-:W-:-:S09]  /*12b0*/  UISETP.NE.AND UP1, UPT, UR4, 0x1, UPT ;  /* 0x000000010400788c */ /* 0x002fd2000bf25270 */
[----:B--2---:R-:W-:Y:S05]  /*12c0*/  BRA.U UP1, `(.L_x_17) ;  /* 0x0000000101407547 */ /* 0x004fea000b800000 */
[----:B------:R-:W1:Y:S08]  /*12d0*/  LDC.64 R4, c[0x0][0xb10] ;  /* 0x0002c400ff047b82 */ /* 0x000e700000000a00 */
[----:B------:R-:W2:Y:S08]  /*12e0*/  LDC.64 R2, c[0x0][0xb18] ;  /* 0x0002c600ff027b82 */ /* 0x000eb00000000a00 */
[----:B------:R-:W4:Y:S08]  /*12f0*/  LDC R6, c[0x0][0xb20] ;  /* 0x0002c800ff067b82 */ /* 0x000f300000000800 */
[----:B------:R-:W3:Y:S01]  /*1300*/  LDC R7, c[0x0][0xb0c] ;  /* 0x0002c300ff077b82 */ /* 0x000ee20000000800 */
[----:B-1----:R-:W-:-:S05]  /*1310*/  IMAD.HI.U32 R4, R59, R4, RZ ;  /* 0x000000043b047227 */ /* 0x002fca00078e00ff */
[----:B------:R-:W-:Y:S01]  /*1320*/  SHF.R.U32.HI R4, RZ, R5, R4 ;  /* 0x00000005ff047219 */ /* 0x000fe20000011604 */
[----:B--2---:R-:W-:Y:S01]  /*1330*/  IMAD.HI.U32 R3, R58, R3, RZ ;  /* 0x000000033a037227 */ /* 0x004fe200078e00ff */
[----:B------:R-:W-:-:S04]  /*1340*/  ISETP.NE.AND P0, PT, R2, 0x1, PT ;  /* 0x000000010200780c */ /* 0x000fc80003f05270 */
[----:B----4-:R-:W-:-:S04]  /*1350*/  SHF.R.U32.HI R3, RZ, R6, R3 ;  /* 0x00000006ff037219 */ /* 0x010fc80000011603 */
[----:B------:R-:W-:Y:S02]  /*1360*/  SEL R3, R58, R3, !P0 ;  /* 0x000000033a037207 */ /* 0x000fe40004000000 */
[----:B---3--:R-:W-:-:S04]  /*1370*/  ISETP.NE.AND P1, PT, R7, 0x1, PT ;  /* 0x000000010700780c */ /* 0x008fc80003f25270 */
[----:B------:R-:W-:-:S05]  /*1380*/  SEL R4, R59, R4, !P1 ;  /* 0x000000043b047207 */ /* 0x000fca0004800000 */
[----:B------:R-:W-:Y:S02]  /*1390*/  IMAD.IADD R5, R3, 0x1, -R4 ;  /* 0x0000000103057824 */ /* 0x000fe400078e0a04 */
[----:B------:R-:W-:Y:S02]  /*13a0*/  IMAD.IADD R3, R4, 0x1, -R3 ;  /* 0x0000000104037824 */ /* 0x000fe400078e0a03 */
[----:B------:R-:W-:Y:S02]  /*13b0*/  IMAD R59, R5, R7, R59 ;  /* 0x00000007053b7224 */ /* 0x000fe400078e023b */
[----:B------:R-:W-:-:S07]  /*13c0*/  IMAD R58, R3, R2, R58 ;  /* 0x00000002033a7224 */ /* 0x000fce00078e023a */
.L_x_17:
[----:B------:R-:W-:Y:S01]  /*13d0*/  BAR.SYNC.DEFER_BLOCKING 0x0 ;  /* 0x0000000000007b1d */ /* 0x000fe20000010000 */
[----:B------:R-:W-:Y:S01]  /*13e0*/  UISETP.NE.AND UP1, UPT, UR8, 0x2, UPT ;  /* 0x000000020800788c */ /* 0x000fe2000bf25270 */
[----:B------:R-:W-:Y:S02]  /*13f0*/  ISETP.NE.OR P5, PT, R0, 0x2, !P5 ;  /* 0x000000020000780c */ /* 0x000fe40006fa5670 */
[----:B------:R-:W-:-:S06]  /*1400*/  LOP3.LUT R2, R64, 0x1f, RZ, 0xc0, !PT ;  /* 0x0000001f40027812 */ /* 0x000fcc00078ec0ff */
[----:B------:R-:W-:Y:S05]  /*1410*/  BRA.U UP1, `(.L_x_18) ;  /* 0x0000001501687547 */ /* 0x000fea000b800000 */
[----:B------:R-:W1:Y:S01]  /*1420*/  LDCU UR13, c[0x0][0x38c] ;  /* 0x00007180ff0d77ac */ /* 0x000e620008000800 */
[----:B------:R-:W2:Y:S01]  /*1430*/  LDC R8, c[0x0][0x370] ;  /* 0x0000dc00ff087b82 */ /* 0x000ea20000000800 */
[----:B------:R-:W-:Y:S01]  /*1440*/  PLOP3.LUT P1, PT, PT, PT, UP2, 0x80, 0x8 ;  /* 0x000000000008781c */ /* 0x000fe20003f2f028 */
[----:B------:R-:W-:Y:S01]  /*1450*/  IMAD.MOV.U32 R15, RZ, RZ, 0x1 ;  /* 0x00000001ff0f7424 */ /* 0x000fe200078e00ff */
[----:B------:R-:W-:Y:S01]  /*1460*/  ISETP.EQ.OR P4, PT, R2, RZ, P5 ;  /* 0x000000ff0200720c */ /* 0x000fe20002f82670 */
[----:B------:R-:W-:Y:S01]  /*1470*/  IMAD.MOV.U32 R14, RZ, RZ, RZ ;  /* 0x000000ffff0e7224 */ /* 0x000fe200078e00ff */
[----:B------:R-:W-:Y:S02]  /*1480*/  PLOP3.LUT P1, PT, P1, PT, PT, 0x8, 0x80 ;  /* 0x000000000080781c */ /* 0x000fe40000f2e170 */
[----:B------:R-:W-:Y:S01]  /*1490*/  CS2R R12, SRZ ;  /* 0x00000000000c7805 */ /* 0x000fe2000001ff00 */
[----:B------:R-:W-:Y:S01]  /*14a0*/  IMAD.MOV.U32 R11, RZ, RZ, 0x1 ;  /* 0x00000001ff0b7424 */ /* 0x000fe200078e00ff */
[----:B------:R-:W4:Y:S01]  /*14b0*/  LDC R0, c[0x0][0x374] ;  /* 0x0000dd00ff007b82 */ /* 0x000f220000000800 */
[----:B------:R-:W2:Y:S01]  /*14c0*/  LDCU.64 UR22, c[0x0][0x348] ;  /* 0x00006900ff1677ac */ /* 0x000ea20008000a00 */
[----:B------:R-:W-:Y:S01]  /*14d0*/  UMOV UR6, URZ ;  /* 0x000000ff00067c82 */ /* 0x000fe20008000000 */
[----:B-1----:R-:W-:-:S04]  /*14e0*/  UIADD3 UR5, UPT, UPT, UR13, 0xff, URZ ;  /* 0x000000ff0d057890 */ /* 0x002fc8000fffe0ff */
[----:B------:R-:W-:-:S04]  /*14f0*/  USHF.R.S32.HI UR4, URZ, 0x1f, UR5 ;  /* 0x0000001fff047899 */ /* 0x000fc80008011405 */
[----:B------:R-:W-:-:S04]  /*1500*/  ULEA.HI UR4, UR4, UR5, URZ, 0x8 ;  /* 0x0000000504047291 */ /* 0x000fc8000f8f40ff */
[----:B------:R-:W-:Y:S02]  /*1510*/  USHF.R.S32.HI UR15, URZ, 0x8, UR4 ;  /* 0x00000008ff0f7899 */ /* 0x000fe40008011404 */
[----:B------:R-:W-:Y:S02]  /*1520*/  UIADD3 UR4, UPT, UPT, UR13, -0x1, URZ ;  /* 0xffffffff0d047890 */ /* 0x000fe4000fffe0ff */
[----:B------:R-:W-:Y:S02]  /*1530*/  UISETP.LT.U32.AND UP0, UPT, UR15, 0x9, UPT ;  /* 0x000000090f00788c */ /* 0x000fe4000bf01070 */
[----:B------:R-:W-:Y:S02]  /*1540*/  UISETP.GE.U32.AND UP1, UPT, UR4, -0x1ff, UPT ;  /* 0xfffffe010400788c */ /* 0x000fe4000bf26070 */
[----:B------:R-:W-:Y:S02]  /*1550*/  USEL UR14, UR15, 0x9, UP0 ;  /* 0x000000090f0e7887 */ /* 0x000fe40008000000 */
[----:B------:R-:W-:-:S02]  /*1560*/  UIADD3 UR13, UPT, UPT, UR13, 0x1fe, URZ ;  /* 0x000001fe0d0d7890 */ /* 0x000fc4000fffe0ff */
[----:B------:R-:W-:Y:S02]  /*1570*/  UIADD3 UR5, UPT, UPT, UR14, -0x1, URZ ;  /* 0xffffffff0e057890 */ /* 0x000fe4000fffe0ff */
[----:B------:R-:W-:-:S03]  /*1580*/  UIADD3 UR7, UPT, UPT, UR15, -UR14, URZ ;  /* 0x8000000e0f077290 */ /* 0x000fc6000fffe0ff */
[----:B------:R-:W-:-:S04]  /*1590*/  @UP1 UIADD3 UR5, UPT, UPT, UR14, URZ, URZ ;  /* 0x000000ff0e051290 */ /* 0x000fc8000fffe0ff */
[----:B--2---:R-:W-:-:S12]  /*15a0*/  UIADD3 UR5, UPT, UPT, UR5, 0x1, URZ ;  /* 0x0000000105057890 */ /* 0x004fd8000fffe0ff */
.L_x_36:
[----:B------:R-:W-:Y:S01]  /*15b0*/  UISETP.NE.AND UP0, UPT, UR37, URZ, UPT ;  /* 0x000000ff2500728c */ /* 0x000fe2000bf05270 */
[----:B------:R-:W1:Y:S08]  /*15c0*/  S2UR UR37, SR_CgaCtaId ;  /* 0x00000000002579c3 */ /* 0x000e700000008800 */
[----:B------:R-:W-:Y:S05]  /*15d0*/  BRA.U UP0, `(.L_x_19) ;  /* 0x0000000100347547 */ /* 0x000fea000b800000 */
[----:B------:R-:W2:Y:S01]  /*15e0*/  S2R R2, SR_CgaCtaId ;  /* 0x0000000000027919 */ /* 0x000ea20000008800 */
[----:B------:R-:W-:-:S04]  /*15f0*/  MOV R3, 0x400 ;  /* 0x0000040000037802 */ /* 0x000fc80000000f00 */
[----:B--2---:R-:W-:Y:S02]  /*1600*/  LEA R2, R2, R3, 0x18 ;  /* 0x0000000302027211 */ /* 0x004fe400078ec0ff */
[----:B------:R-:W-:-:S03]  /*1610*/  SHF.L.U32 R3, R11, 0x1f, RZ ;  /* 0x0000001f0b037819 */ /* 0x000fc600000006ff */
[----:B------:R-:W-:-:S04]  /*1620*/  IMAD R2, R12, 0x8, R2 ;  /* 0x000000080c027824 */ /* 0x000fc800078e0202 */
[----:B------:R-:W2:Y:S02]  /*1630*/  SYNCS.PHASECHK.TRANS64.TRYWAIT P0, [R2+URZ+0x120], R3 ;  /* 0x00012003020075a7 */ /* 0x000ea400080011ff */
[----:B--2---:R-:W-:Y:S05]  /*1640*/  @!P0 BRA `(.L_x_20) ;  /* 0x0000004c00548947 */ /* 0x004fea0003800000 */
.L_x_101:
[----:B------:R-:W-:Y:S01]  /*1650*/  VIADD R12, R12, 0x1 ;  /* 0x000000010c0c7836 */ /* 0x000fe20000000000 */
[----:B------:R2:W-:Y:S04]  /*1660*/  SYNCS.ARRIVE.TRANS64.A1T0 RZ, [R2+URZ+0x110], RZ ;  /* 0x000110ff02ff79a7 */ /* 0x0005e800081000ff */
[----:B------:R-:W-:-:S04]  /*1670*/  ISETP.NE.AND P0, PT, R12, 0x2, PT ;  /* 0x000000020c00780c */ /* 0x000fc80003f05270 */
[----:B------:R-:W-:Y:S02]  /*1680*/  SEL R12, R12, RZ, P0 ;  /* 0x000000ff0c0c7207 */ /* 0x000fe40000000000 */
[----:B--2---:R-:W-:-:S04]  /*1690*/  SEL R2, RZ, 0x1, P0 ;  /* 0x00000001ff027807 */ /* 0x004fc80000000000 */
[----:B------:R-:W-:-:S07]  /*16a0*/  LOP3.LUT R11, R11, R2, RZ, 0x3c, !PT ;  /* 0x000000020b0b7212 */ /* 0x000fce00078e3cff */
.L_x_19:
[----:B------:R-:W-:Y:S01]  /*16b0*/  UMOV UR4, 0x400 ;  /* 0x0000040000047882 */ /* 0x000fe20000000000 */
[----:B------:R-:W-:Y:S01]  /*16c0*/  SHF.L.U32 R2, R15, 0x1f, RZ ;  /* 0x0000001f0f027819 */ /* 0x000fe200000006ff */
[----:B-1----:R-:W-:Y:S01]  /*16d0*/  ULEA UR4, UR37, UR4, 0x18 ;  /* 0x0000000425047291 */ /* 0x002fe2000f8ec0ff */
[----:B------:R-:W-:Y:S01]  /*16e0*/  R2UR UR35, R59 ;  /* 0x000000003b2372ca */ /* 0x000fe200000e0000 */
[----:B------:R-:W-:Y:S01]  /*16f0*/  UISETP.GE.U32.AND UP0, UPT, UR13, 0x1ff, UPT ;  /* 0x000001ff0d00788c */ /* 0x000fe2000bf06070 */
[----:B------:R-:W-:Y:S01]  /*1700*/  R2UR UR19, R58 ;  /* 0x000000003a1372ca */ /* 0x000fe200000e0000 */
[----:B------:R-:W-:Y:S01]  /*1710*/  ULEA UR8, UR6, UR4, 0x3 ;  /* 0x0000000406087291 */ /* 0x000fe2000f8e18ff */
[----:B------:R-:W-:-:S08]  /*1720*/  UMOV UR29, URZ ;  /* 0x000000ff001d7c82 */ /* 0x000fd00008000000 */
[----:B------:R1:W2:Y:S01]  /*1730*/  SYNCS.PHASECHK.TRANS64.TRYWAIT P0, [UR8+0x48], R2 ;  /* 0x00004802ff0075a7 */ /* 0x0002a20008001108 */
[----:B------:R-:W-:Y:S02]  /*1740*/  USHF.L.U32 UR35, UR35, 0x6, URZ ;  /* 0x0000000623237899 */ /* 0x000fe400080006ff */
[----:B------:R-:W-:Y:S01]  /*1750*/  USHF.L.U32 UR19, UR19, 0x5, URZ ;  /* 0x0000000513137899 */ /* 0x000fe200080006ff */
[----:B------:R-:W-:Y:S11]  /*1760*/  BRA.U !UP0, `(.L_x_21) ;  /* 0x0000000108d87547 */ /* 0x000ff6000b800000 */
[----:B------:R-:W-:Y:S01]  /*1770*/  UMOV UR21, URZ ;  /* 0x000000ff00157c82 */ /* 0x000fe20008000000 */
[----:B------:R-:W-:-:S05]  /*1780*/  UMOV UR42, UR6 ;  /* 0x00000006002a7c82 */ /* 0x000fca0008000000 */
.L_x_26:
[----:B-1----:R-:W-:Y:S01]  /*1790*/  ULEA UR33, UR42, UR4, 0x3 ;  /* 0x000000042a217291 */ /* 0x002fe2000f8e18ff */
[----:B--2---:R-:W-:Y:S01]  /*17a0*/  @!P5 MOV R3, 0x6000 ;  /* 0x000060000003d802 */ /* 0x004fe20000000f00 */
[----:B--2---:R-:W-:Y:S10]  /*17b0*/  @P0 BRA `(.L_x_22) ;  /* 0x00000000000c0947 */ /* 0x004ff40003800000 */
[----:B------:R-:W-:-:S04]  /*17c0*/  SHF.L.U32 R4, R15, 0x1f, RZ ;  /* 0x0000001f0f047819 */ /* 0x000fc800000006ff */
[----:B------:R-:W2:Y:S02]  /*17d0*/  SYNCS.PHASECHK.TRANS64.TRYWAIT P0, [UR33+0x48], R4 ;  /* 0x00004804ff0075a7 */ /* 0x000ea40008001121 */
[----:B--2---:R-:W-:Y:S05]  /*17e0*/  @!P0 BRA `(.L_x_23) ;  /* 0x0000004c00008947 */ /* 0x004fea0003800000 */
.L_x_22:
[----:B------:R2:W-:Y:S01]  /*17f0*/  @!P5 SYNCS.ARRIVE.TRANS64 RZ, [UR33], R3 ;  /* 0x00000003ffffd9a7 */ /* 0x0005e20008000021 */
[----:B------:R-:W-:Y:S04]  /*1800*/  BSSY.RECONVERGENT B0, `(.L_x_24) ;  /* 0x0000003000007945 */ /* 0x000fe80003800200 */
[----:B------:R-:W-:Y:S05]  /*1810*/  @P4 BRA `(.L_x_25) ;  /* 0x0000000000044947 */ /* 0x000fea0003800000 */
[----:B------:R-:W-:Y:S05]  /*1820*/  BPT.TRAP 0x1 ;  /* 0x000000040000795c */ /* 0x000fea0000300000 */
.L_x_25:
[----:B------:R-:W-:Y:S05]  /*1830*/  BSYNC.RECONVERGENT B0 ;  /* 0x0000000000007941 */ /* 0x000fea0003800200 */
.L_x_24:
[----:B------:R-:W-:Y:S02]  /*1840*/  UIADD3 UR6, UPT, UPT, UR42, 0x1, URZ ;  /* 0x000000012a067890 */ /* 0x000fe4000fffe0ff */
[----:B------:R-:W-:Y:S02]  /*1850*/  ULEA UR24, UR42, UR4, 0xe ;  /* 0x000000042a187291 */ /* 0x000fe4000f8e70ff */
[----:B------:R-:W-:Y:S02]  /*1860*/  UISETP.NE.AND UP0, UPT, UR6, 0x9, UPT ;  /* 0x000000090600788c */ /* 0x000fe4000bf05270 */
[----:B------:R-:W-:Y:S02]  /*1870*/  UIADD3 UR40, UP1, UPT, UR22, 0x80, URZ ;  /* 0x0000008016287890 */ /* 0x000fe4000ff3e0ff */
[----:B------:R-:W-:Y:S02]  /*1880*/  USEL UR9, URZ, 0x1, UP0 ;  /* 0x00000001ff097887 */ /* 0x000fe40008000000 */
[----:B------:R-:W-:-:S02]  /*1890*/  USEL UR6, UR6, URZ, UP0 ;  /* 0x000000ff06067287 */ /* 0x000fc40008000000 */
[----:B------:R-:W-:Y:S02]  /*18a0*/  USHF.L.U32 UR34, UR21, 0x8, URZ ;  /* 0x0000000815227899 */ /* 0x000fe400080006ff */
[----:B------:R-:W-:Y:S01]  /*18b0*/  ULEA UR8, UR6, UR4, 0x3 ;  /* 0x0000000406087291 */ /* 0x000fe2000f8e18ff */
[----:B------:R-:W-:Y:S01]  /*18c0*/  LOP3.LUT R15, R15, UR9, RZ, 0x3c, !PT ;  /* 0x000000090f0f7c12 */ /* 0x000fe2000f8e3cff */
[----:B------:R-:W-:Y:S02]  /*18d0*/  UIADD3 UR38, UP0, UPT, UR22, 0x180, URZ ;  /* 0x0000018016267890 */ /* 0x000fe4000ff1e0ff */
[----:B------:R-:W-:Y:S01]  /*18e0*/  UIADD3.X UR41, UPT, UPT, URZ, UR23, URZ, UP1, !UPT ;  /* 0x00000017ff297290 */ /* 0x000fe20008ffe4ff */
[----:B-1----:R-:W-:Y:S01]  /*18f0*/  SHF.L.U32 R2, R15, 0x1f, RZ ;  /* 0x0000001f0f027819 */ /* 0x002fe200000006ff */
[----:B------:R-:W-:Y:S02]  /*1900*/  UIADD3 UR32, UPT, UPT, UR24, 0x1300, URZ ;  /* 0x0000130018207890 */ /* 0x000fe4000fffe0ff */
[----:B------:R-:W-:Y:S01]  /*1910*/  UIADD3 UR26, UPT, UPT, UR34, 0x80, URZ ;  /* 0x00000080221a7890 */ /* 0x000fe2000fffe0ff */
[----:B------:R1:W1:Y:S01]  /*1920*/  SYNCS.PHASECHK.TRANS64.TRYWAIT P0, [UR8+0x48], R2 ;  /* 0x00004802ff0075a7 */ /* 0x0002620008001108 */
[----:B------:R-:W-:-:S02]  /*1930*/  ULEA UR8, UR42, UR4, 0xd ;  /* 0x000000042a087291 */ /* 0x000fc4000f8e68ff */
[----:B------:R-:W-:Y:S02]  /*1940*/  UIADD3 UR24, UPT, UPT, UR24, 0x3300, URZ ;  /* 0x0000330018187890 */ /* 0x000fe4000fffe0ff */
[----:B------:R-:W-:Y:S02]  /*1950*/  UIADD3.X UR39, UPT, UPT, URZ, UR23, URZ, UP0, !UPT ;  /* 0x00000017ff277290 */ /* 0x000fe400087fe4ff */
[----:B------:R-:W-:Y:S02]  /*1960*/  UIADD3 UR16, UPT, UPT, UR8, 0x25300, URZ ;  /* 0x0002530008107890 */ /* 0x000fe4000fffe0ff */
[----:B------:R-:W-:Y:S01]  /*1970*/  UIADD3 UR8, UPT, UPT, UR8, 0x26300, URZ ;  /* 0x0002630008087890 */ /* 0x000fe2000fffe0ff */
[----:B------:R-:W-:Y:S01]  /*1980*/  UMOV UR30, 0x0 ;  /* 0x00000000001e7882 */ /* 0x000fe20000000000 */
[----:B------:R-:W-:Y:S01]  /*1990*/  UMOV UR31, 0x10000000 ;  /* 0x10000000001f7882 */ /* 0x000fe20000000000 */
[----:B------:R-:W-:Y:S01]  /*19a0*/  UMOV UR25, UR33 ;  /* 0x0000002100197c82 */ /* 0x000fe20008000000 */
[----:B------:R-:W-:Y:S01]  /*19b0*/  UMOV UR27, UR35 ;  /* 0x00000023001b7c82 */ /* 0x000fe20008000000 */
[----:B------:R-:W-:Y:S01]  /*19c0*/  UMOV UR28, UR36 ;  /* 0x00000024001c7c82 */ /* 0x000fe20008000000 */
[----:B------:R-:W-:Y:S01]  /*19d0*/  UMOV UR17, UR33 ;  /* 0x0000002100117c82 */ /* 0x000fe20008000000 */
[----:B------:R-:W-:Y:S01]  /*19e0*/  UMOV UR20, UR36 ;  /* 0x0000002400147c82 */ /* 0x000fe20008000000 */
[----:B------:R-:W-:Y:S01]  /*19f0*/  UMOV UR18, UR34 ;  /* 0x0000002200127c82 */ /* 0x000fe20008000000 */
[----:B------:R1:W-:Y:S01]  /*1a00*/  UTMALDG.3D [UR32], [UR40], desc[UR30] ;  /* 0x00001e20280075b4 */ /* 0x0003e20008011000 */
[----:B------:R-:W-:Y:S01]  /*1a10*/  UMOV UR11, UR19 ;  /* 0x00000013000b7c82 */ /* 0x000fe20008000000 */
[----:B------:R-:W-:Y:S01]  /*1a20*/  UMOV UR12, UR36 ;  /* 0x00000024000c7c82 */ /* 0x000fe20008000000 */
[----:B------:R-:W-:Y:S01]  /*1a30*/  UMOV UR9, UR33 ;  /* 0x0000002100097c82 */ /* 0x000fe20008000000 */
[----:B------:R-:W-:Y:S01]  /*1a40*/  UMOV UR10, UR26 ;  /* 0x0000001a000a7c82 */ /* 0x000fe20008000000 */
[----:B------:R-:W-:Y:S01]  /*1a50*/  UIADD3 UR21, UPT, UPT, UR21, 0x1, URZ ;  /* 0x0000000115157890 */ /* 0x000fe2000fffe0ff */
[----:B------:R-:W-:Y:S01]  /*1a60*/  UMOV UR29, UR5 ;  /* 0x00000005001d7c82 */ /* 0x000fe20008000000 */
[----:B------:R1:W-:Y:S02]  /*1a70*/  UTMALDG.3D [UR24], [UR40], desc[UR30] ;  /* 0x00001e18280075b4 */ /* 0x0003e40008011000 */
[----:B------:R-:W-:Y:S01]  /*1a80*/  UISETP.NE.AND UP0, UPT, UR21, UR5, UPT ;  /* 0x000000051500728c */ /* 0x000fe2000bf05270 */
[----:B------:R-:W-:Y:S01]  /*1a90*/  UMOV UR42, UR6 ;  /* 0x00000006002a7c82 */ /* 0x000fe20008000000 */
[----:B------:R1:W-:Y:S01]  /*1aa0*/  UTMALDG.3D [UR16], [UR38], desc[UR30] ;  /* 0x00001e10260075b4 */ /* 0x0003e20008011000 */
[----:B------:R1:W-:Y:S06]  /*1ab0*/  UTMALDG.3D [UR8], [UR38], desc[UR30] ;  /* 0x00001e08260075b4 */ /* 0x0003ec0008011000 */
[----:B------:R-:W-:Y:S05]  /*1ac0*/  BRA.U UP0, `(.L_x_26) ;  /* 0xfffffffd00307547 */ /* 0x000fea000b83ffff */
.L_x_21:
[----:B-1----:R-:W-:Y:S01]  /*1ad0*/  ULEA UR8, UR6, UR4, 0x3 ;  /* 0x0000000406087291 */ /* 0x002fe2000f8e18ff */
[----:B------:R-:W-:Y:S01]  /*1ae0*/  SHF.L.U32 R2, R15, 0x1f, RZ ;  /* 0x0000001f0f027819 */ /* 0x000fe200000006ff */
[----:B------:R-:W-:Y:S01]  /*1af0*/  @!P1 SYNCS.ARRIVE.TRANS64.A1T0 RZ, [UR4+0xa8], RZ ;  /* 0x0000a8ffffff99a7 */ /* 0x000fe20008100004 */
[----:B------:R-:W-:-:S06]  /*1b00*/  UISETP.GT.AND UP0, UPT, UR15, UR14, UPT ;  /* 0x0000000e0f00728c */ /* 0x000fcc000bf04270 */
[----:B--2---:R1:W2:Y:S03]  /*1b10*/  SYNCS.PHASECHK.TRANS64.TRYWAIT P0, [UR8+0x48], R2 ;  /* 0x00004802ff0075a7 */ /* 0x0042a60008001108 */
[----:B------:R-:W-:Y:S05]  /*1b20*/  BRA.U !UP0, `(.L_x_27) ;  /* 0x0000000108d47547 */ /* 0x000fea000b800000 */
[----:B------:R-:W-:Y:S01]  /*1b30*/  UIADD3 UR21, UPT, UPT, UR7, UR29, URZ ;  /* 0x0000001d07157290 */ /* 0x000fe2000fffe0ff */
[----:B------:R-:W-:-:S11]  /*1b40*/  UMOV UR42, UR6 ;  /* 0x00000006002a7c82 */ /* 0x000fd60008000000 */
.L_x_32:
[----:B-1----:R-:W-:Y:S01]  /*1b50*/  ULEA UR33, UR42, UR4, 0x3 ;  /* 0x000000042a217291 */ /* 0x002fe2000f8e18ff */
[----:B--2---:R-:W-:Y:S01]  /*1b60*/  @!P5 MOV R3, 0x6000 ;  /* 0x000060000003d802 */ /* 0x004fe20000000f00 */
[----:B--2---:R-:W-:Y:S10]  /*1b70*/  @P0 BRA `(.L_x_28) ;  /* 0x00000000000c0947 */ /* 0x004ff40003800000 */
[----:B------:R-:W-:-:S04]  /*1b80*/  SHF.L.U32 R4, R15, 0x1f, RZ ;  /* 0x0000001f0f047819 */ /* 0x000fc800000006ff */
[----:B------:R-:W2:Y:S02]  /*1b90*/  SYNCS.PHASECHK.TRANS64.TRYWAIT P0, [UR33+0x48], R4 ;  /* 0x00004804ff0075a7 */ /* 0x000ea40008001121 */
[----:B--2---:R-:W-:Y:S05]  /*1ba0*/  @!P0 BRA `(.L_x_29) ;  /* 0x0000004800288947 */ /* 0x004fea0003800000 */
.L_x_28:
[----:B------:R2:W-:Y:S01]  /*1bb0*/  @!P5 SYNCS.ARRIVE.TRANS64 RZ, [UR33], R3 ;  /* 0x00000003ffffd9a7 */ /* 0x0005e20008000021 */
[----:B------:R-:W-:Y:S04]  /*1bc0*/  BSSY.RECONVERGENT B0, `(.L_x_30) ;  /* 0x0000003000007945 */ /* 0x000fe80003800200 */
[----:B------:R-:W-:Y:S05]  /*1bd0*/  @P4 BRA `(.L_x_31) ;  /* 0x0000000000044947 */ /* 0x000fea0003800000 */
[----:B------:R-:W-:Y:S05]  /*1be0*/  BPT.TRAP 0x1 ;  /* 0x000000040000795c */ /* 0x000fea0000300000 */
.L_x_31:
[----:B------:R-:W-:Y:S05]  /*1bf0*/  BSYNC.RECONVERGENT B0 ;  /* 0x0000000000007941 */ /* 0x000fea0003800200 */
.L_x_30:
        /* <DEDUP_REMOVED lines=32> */
[----:B------:R-:W-:Y:S01]  /*1e00*/  UMOV UR10, UR26 ;  /* 0x0000001a000a7c82 */ /* 0x000fe20008000000 */
[----:B------:R-:W-:Y:S01]  /*1e10*/  UIADD3 UR29, UPT, UPT, UR29, 0x1, URZ ;  /* 0x000000011d1d7890 */ /* 0x000fe2000fffe0ff */
[----:B------:R1:W-:Y:S01]  /*1e20*/  UTMALDG.3D [UR24], [UR40], desc[UR30] ;  /* 0x00001e18280075b4 */ /* 0x0003e20008011000 */
[----:B------:R-:W-:-:S02]  /*1e30*/  UMOV UR42, UR6 ;  /* 0x00000006002a7c82 */ /* 0x000fc40008000000 */
[----:B------:R-:W-:Y:S01]  /*1e40*/  UISETP.NE.AND UP0, UPT, UR29, UR21, UPT ;  /* 0x000000151d00728c */ /* 0x000fe2000bf05270 */
[----:B------:R1:W-:Y:S01]  /*1e50*/  UTMALDG.3D [UR16], [UR38], desc[UR30] ;  /* 0x00001e10260075b4 */ /* 0x0003e20008011000 */
[----:B------:R1:W-:Y:S07]  /*1e60*/  UTMALDG.3D [UR8], [UR38], desc[UR30] ;  /* 0x00001e08260075b4 */ /* 0x0003ee0008011000 */
[----:B------:R-:W-:Y:S05]  /*1e70*/  BRA.U UP0, `(.L_x_32) ;  /* 0xfffffffd00347547 */ /* 0x000fea000b83ffff */
.L_x_27:
[C---:B-1----:R-:W-:Y:S01]  /*1e80*/  LEA R2, R14.reuse, UR4, 0x3 ;  /* 0x000000040e027c11 */ /* 0x042fe2000f8e18ff */
[----:B------:R-:W-:Y:S01]  /*1e90*/  NOP ;  /* 0x0000000000007918 */ /* 0x000fe20000000000 */
[----:B--2---:R-:W-:Y:S02]  /*1ea0*/  SHF.L.U32 R3, R13, 0x1f, RZ ;  /* 0x0000001f0d037819 */ /* 0x004fe400000006ff */
[----:B------:R-:W-:Y:S02]  /*1eb0*/  LEA R4, R14, UR4, 0x4 ;  /* 0x000000040e047c11 */ /* 0x000fe4000f8e20ff */
[----:B------:R-:W1:Y:S02]  /*1ec0*/  SYNCS.PHASECHK.TRANS64.TRYWAIT P0, [R2+URZ+0xb0], R3 ;  /* 0x0000b003020075a7 */ /* 0x000e6400080011ff */
[----:B-1----:R-:W-:Y:S05]  /*1ed0*/  @!P0 BRA `(.L_x_33) ;  /* 0x0000004400748947 */ /* 0x002fea0003800000 */
.L_x_104:
[----:B------:R-:W2:Y:S01]  /*1ee0*/  LDS.128 R4, [R4+0x140] ;  /* 0x0001400004047984 */ /* 0x000ea20000000c00 */
[----:B---3--:R-:W-:Y:S01]  /*1ef0*/  ISETP.GE.AND P0, PT, R26, 0x1, PT ;  /* 0x000000011a00780c */ /* 0x008fe20003f06270 */
[----:B-1----:R-:W-:Y:S01]  /*1f00*/  VIADD R2, R2, 0xc0 ;  /* 0x000000c002027836 */ /* 0x002fe20000000000 */
[----:B------:R-:W-:Y:S01]  /*1f10*/  @!PT LDS RZ, [RZ] ;  /* 0x00000000fffff984 */ /* 0x000fe20000000800 */
[----:B------:R-:W-:Y:S01]  /*1f20*/  @!PT LDS RZ, [RZ] ;  /* 0x00000000fffff984 */ /* 0x000fe20000000800 */
[----:B------:R-:W-:Y:S01]  /*1f30*/  @!PT LDS RZ, [RZ] ;  /* 0x00000000fffff984 */ /* 0x000fe20000000800 */
[----:B------:R-:W-:Y:S01]  /*1f40*/  @!PT LDS RZ, [RZ] ;  /* 0x00000000fffff984 */ /* 0x000fe20000000800 */
[----:B------:R1:W-:Y:S06]  /*1f50*/  MEMBAR.ALL.CTA ;  /* 0x0000000000007992 */ /* 0x0003ec0000008000 */
[----:B-1----:R-:W1:Y:S01]  /*1f60*/  FENCE.VIEW.ASYNC.S ;  /* 0x00000000000073c6 */ /* 0x002e620000000000 */
[----:B------:R-:W-:-:S04]  /*1f70*/  PRMT R2, RZ, 0x654, R2 ;  /* 0x00000654ff027816 */ /* 0x000fc80000000002 */
[----:B-1----:R1:W-:Y:S01]  /*1f80*/  SYNCS.ARRIVE.TRANS64.RED.A1T0 RZ, [R2+URZ], RZ ;  /* 0x000000ff02ff79a7 */ /* 0x0023e200081004ff */
[----:B--2---:R-:W-:-:S13]  /*1f90*/  LOP3.LUT P2, RZ, R6, 0x1, RZ, 0xc0, !PT ;  /* 0x0000000106ff7812 */ /* 0x004fda000784c0ff */
[----:B------:R-:W-:Y:S01]  /*1fa0*/  @P2 SHF.R.U32.HI R3, RZ, 0x10, R5 ;  /* 0x00000010ff032819 */ /* 0x000fe20000011605 */
[----:B------:R-:W-:Y:S01]  /*1fb0*/  VOTEU.ANY UP0, P2 ;  /* 0x0000000000ff7886 */ /* 0x000fe20001000100 */
[----:B------:R-:W-:Y:S02]  /*1fc0*/  @P2 MOV R10, R4 ;  /* 0x00000004000a2202 */ /* 0x000fe40000000f00 */
[----:B------:R-:W-:Y:S02]  /*1fd0*/  @P2 R2UR.BROADCAST UR8, R3 ;  /* 0x00000000030822ca */ /* 0x000fe400008e0000 */
[----:B------:R-:W-:-:S11]  /*1fe0*/  @P2 LOP3.LUT R9, R5, 0xffff, RZ, 0xc0, !PT ;  /* 0x0000ffff05092812 */ /* 0x000fd600078ec0ff */
[----:B------:R-:W-:Y:S01]  /*1ff0*/  @UP0 UMOV UR36, UR8 ;  /* 0x0000000800240c82 */ /* 0x000fe20008000000 */
[----:B-1----:R-:W-:Y:S05]  /*2000*/  @!P0 BRA `(.L_x_34) ;  /* 0x0000000000b88947 */ /* 0x002fea0003800000 */
[----:B------:R-:W4:Y:S01]  /*2010*/  LDC.64 R4, c[0x0][0xb18] ;  /* 0x0002c600ff047b82 */ /* 0x000f220000000a00 */
[----:B------:R-:W-:-:S07]  /*2020*/  ISETP.NE.AND P3, PT, R26, 0x1, PT ;  /* 0x000000011a00780c */ /* 0x000fce0003f65270 */
[----:B------:R-:W1:Y:S08]  /*2030*/  LDC.64 R6, c[0x0][0xb10] ;  /* 0x0002c400ff067b82 */ /* 0x000e700000000a00 */
[----:B------:R-:W2:Y:S08]  /*2040*/  LDC R16, c[0x0][0xb20] ;  /* 0x0002c800ff107b82 */ /* 0x000eb00000000800 */
[----:B------:R-:W3:Y:S01]  /*2050*/  LDC R17, c[0x0][0xb0c] ;  /* 0x0002c300ff117b82 */ /* 0x000ee20000000800 */
[----:B----4-:R-:W-:Y:S01]  /*2060*/  IMAD.HI.U32 R19, R0, R5, RZ ;  /* 0x0000000500137227 */ /* 0x010fe200078e00ff */
[----:B------:R-:W-:-:S03]  /*2070*/  ISETP.NE.AND P0, PT, R4, 0x1, PT ;  /* 0x000000010400780c */ /* 0x000fc60003f05270 */
[----:B------:R-:W-:-:S03]  /*2080*/  IMAD.HI.U32 R5, R9, R5, RZ ;  /* 0x0000000509057227 */ /* 0x000fc600078e00ff */
[----:B------:R-:W4:Y:S01]  /*2090*/  LDC.64 R2, c[0x0][0xb28] ;  /* 0x0002ca00ff027b82 */ /* 0x000f220000000a00 */
[----:B-1----:R-:W-:-:S04]  /*20a0*/  IMAD.HI.U32 R20, R8, R6, RZ ;  /* 0x0000000608147227 */ /* 0x002fc800078e00ff */
[----:B------:R-:W-:Y:S01]  /*20b0*/  IMAD.HI.U32 R21, R10, R6, RZ ;  /* 0x000000060a157227 */ /* 0x000fe200078e00ff */
[----:B------:R-:W-:Y:S02]  /*20c0*/  SHF.R.U32.HI R20, RZ, R7, R20 ;  /* 0x00000007ff147219 */ /* 0x000fe40000011614 */
[-C--:B--2---:R-:W-:Y:S02]  /*20d0*/  SHF.R.U32.HI R19, RZ, R16.reuse, R19 ;  /* 0x00000010ff137219 */ /* 0x084fe40000011613 */
[----:B------:R-:W-:Y:S02]  /*20e0*/  SHF.R.U32.HI R5, RZ, R16, R5 ;  /* 0x00000010ff057219 */ /* 0x000fe40000011605 */
[----:B------:R-:W-:Y:S02]  /*20f0*/  SEL R19, R0, R19, !P0 ;  /* 0x0000001300137207 */ /* 0x000fe40004000000 */
[----:B------:R-:W-:Y:S02]  /*2100*/  SHF.R.U32.HI R21, RZ, R7, R21 ;  /* 0x00000007ff157219 */ /* 0x000fe40000011615 */
[----:B---3--:R-:W-:-:S02]  /*2110*/  ISETP.NE.AND P1, PT, R17, 0x1, PT ;  /* 0x000000011100780c */ /* 0x008fc40003f25270 */
[----:B------:R-:W-:Y:S02]  /*2120*/  SEL R5, R9, R5, !P0 ;  /* 0x0000000509057207 */ /* 0x000fe40004000000 */
[----:B------:R-:W-:Y:S02]  /*2130*/  SEL R20, R8, R20, !P1 ;  /* 0x0000001408147207 */ /* 0x000fe40004800000 */
[----:B------:R-:W-:Y:S01]  /*2140*/  SEL R21, R10, R21, !P1 ;  /* 0x000000150a157207 */ /* 0x000fe20004800000 */
[----:B----4-:R-:W-:-:S04]  /*2150*/  IMAD.HI.U32 R18, R19, R2, RZ ;  /* 0x0000000213127227 */ /* 0x010fc800078e00ff */
        /* <DEDUP_REMOVED lines=10> */
[----:B------:R-:W-:-:S04]  /*2200*/  @!P0 IMAD.HI.U32 R7, R21, R2, RZ ;  /* 0x0000000215078227 */ /* 0x000fc800078e00ff */
[----:B------:R-:W-:Y:S01]  /*2210*/  IMAD.MOV R2, RZ, RZ, -R6 ;  /* 0x000000ffff027224 */ /* 0x000fe200078e0a06 */
[----:B------:R-:W-:Y:S02]  /*2220*/  @!P0 SHF.R.U32.HI R3, RZ, R3, R7 ;  /* 0x00000003ff038219 */ /* 0x000fe40000011607 */
[----:B------:R-:W-:Y:S01]  /*2230*/  IADD3 R7, PT, PT, -R5, RZ, RZ ;  /* 0x000000ff05077210 */ /* 0x000fe20007ffe1ff */
[----:B------:R-:W-:Y:S01]  /*2240*/  IMAD R2, R26, R2, R5 ;  /* 0x000000021a027224 */ /* 0x000fe200078e0205 */
        /* <DEDUP_REMOVED lines=10> */
.L_x_34:
[----:B------:R-:W1:Y:S02]  /*22f0*/  LDCU UR8, c[0x0][0xb30] ;  /* 0x00016600ff0877ac */ /* 0x000e640008000800 */
[----:B-1----:R-:W-:-:S09]  /*2300*/  UISETP.NE.AND UP0, UPT, UR8, 0x1, UPT ;  /* 0x000000010800788c */ /* 0x002fd2000bf05270 */
[----:B------:R-:W-:Y:S05]  /*2310*/  BRA.U UP0, `(.L_x_35) ;  /* 0x0000000100407547 */ /* 0x000fea000b800000 */
[----:B------:R-:W1:Y:S08]  /*2320*/  LDC.64 R4, c[0x0][0xb10] ;  /* 0x0002c400ff047b82 */ /* 0x000e700000000a00 */
[----:B------:R-:W2:Y:S08]  /*2330*/  LDC.64 R2, c[0x0][0xb18] ;  /* 0x0002c600ff027b82 */ /* 0x000eb00000000a00 */
[----:B------:R-:W3:Y:S08]  /*2340*/  LDC R6, c[0x0][0xb20] ;  /* 0x0002c800ff067b82 */ /* 0x000ef00000000800 */
[----:B------:R-:W4:Y:S01]  /*2350*/  LDC R7, c[0x0][0xb0c] ;  /* 0x0002c300ff077b82 */ /* 0x000f220000000800 */
[----:B-1----:R-:W-:-:S05]  /*2360*/  IMAD.HI.U32 R4, R10, R4, RZ ;  /* 0x000000040a047227 */ /* 0x002fca00078e00ff */
[----:B------:R-:W-:Y:S01]  /*2370*/  SHF.R.U32.HI R4, RZ, R5, R4 ;  /* 0x00000005ff047219 */ /* 0x000fe20000011604 */
[----:B--2---:R-:W-:Y:S01]  /*2380*/  IMAD.HI.U32 R3, R9, R3, RZ ;  /* 0x0000000309037227 */ /* 0x004fe200078e00ff */
[----:B------:R-:W-:-:S04]  /*2390*/  ISETP.NE.AND P0, PT, R2, 0x1, PT ;  /* 0x000000010200780c */ /* 0x000fc80003f05270 */
[----:B---3--:R-:W-:-:S04]  /*23a0*/  SHF.R.U32.HI R3, RZ, R6, R3 ;  /* 0x00000006ff037219 */ /* 0x008fc80000011603 */
[----:B------:R-:W-:Y:S02]  /*23b0*/  SEL R3, R9, R3, !P0 ;  /* 0x0000000309037207 */ /* 0x000fe40004000000 */
[----:B----4-:R-:W-:-:S04]  /*23c0*/  ISETP.NE.AND P1, PT, R7, 0x1, PT ;  /* 0x000000010700780c */ /* 0x010fc80003f25270 */
[----:B------:R-:W-:-:S05]  /*23d0*/  SEL R4, R10, R4, !P1 ;  /* 0x000000040a047207 */ /* 0x000fca0004800000 */
[----:B------:R-:W-:Y:S02]  /*23e0*/  IMAD.IADD R5, R3, 0x1, -R4 ;  /* 0x0000000103057824 */ /* 0x000fe400078e0a04 */
[----:B------:R-:W-:Y:S02]  /*23f0*/  IMAD.IADD R3, R4, 0x1, -R3 ;  /* 0x0000000104037824 */ /* 0x000fe400078e0a03 */
[----:B------:R-:W-:Y:S02]  /*2400*/  IMAD R10, R5, R7, R10 ;  /* 0x00000007050a7224 */ /* 0x000fe400078e020a */
[----:B------:R-:W-:-:S07]  /*2410*/  IMAD R9, R3, R2, R9 ;  /* 0x0000000203097224 */ /* 0x000fce00078e0209 */
.L_x_35:
[----:B------:R-:W-:Y:S01]  /*2420*/  VIADD R14, R14, 0x1 ;  /* 0x000000010e0e7836 */ /* 0x000fe20000000000 */
[----:B------:R-:W-:Y:S01]  /*2430*/  PLOP3.LUT P1, PT, PT, PT, PT, 0x80, 0x8 ;  /* 0x000000000008781c */ /* 0x000fe20003f2f070 */
[----:B------:R-:W-:Y:S02]  /*2440*/  IMAD.IADD R59, R10, 0x1, R57 ;  /* 0x000000010a3b7824 */ /* 0x000fe400078e0239 */
[----:B------:R-:W-:Y:S01]  /*2450*/  IMAD.IADD R58, R9, 0x1, R56 ;  /* 0x00000001093a7824 */ /* 0x000fe200078e0238 */
[----:B------:R-:W-:-:S04]  /*2460*/  ISETP.NE.AND P0, PT, R14, 0x2, PT ;  /* 0x000000020e00780c */ /* 0x000fc80003f05270 */
[----:B------:R-:W-:Y:S02]  /*2470*/  SEL R2, RZ, 0x1, P0 ;  /* 0x00000001ff027807 */ /* 0x000fe40000000000 */
[----:B------:R-:W-:Y:S02]  /*2480*/  SEL R14, R14, RZ, P0 ;  /* 0x000000ff0e0e7207 */ /* 0x000fe40000000000 */
[----:B------:R-:W-:Y:S01]  /*2490*/  LOP3.LUT R13, R13, R2, RZ, 0x3c, !PT ;  /* 0x000000020d0d7212 */ /* 0x000fe200078e3cff */
[----:B------:R-:W-:Y:S06]  /*24a0*/  @P2 BRA `(.L_x_36) ;  /* 0xfffffff000402947 */ /* 0x000fec000383ffff */
[----:B------:R-:W-:Y:S01]  /*24b0*/  UIADD3 UR4, UPT, UPT, UR4, 0x48, URZ ;  /* 0x0000004804047890 */ /* 0x000fe2000fffe0ff */
[----:B------:R-:W-:-:S03]  /*24c0*/  SHF.L.U32 R2, R15, 0x1f, RZ ;  /* 0x0000001f0f027819 */ /* 0x000fc600000006ff */
[----:B------:R-:W-:-:S09]  /*24d0*/  ULEA UR5, UR6, UR4, 0x3 ;  /* 0x0000000406057291 */ /* 0x000fd2000f8e18ff */
[----:B------:R-:W1:Y:S02]  /*24e0*/  SYNCS.PHASECHK.TRANS64.TRYWAIT P0, [UR5], R2 ;  /* 0x00000002ff0075a7 */ /* 0x000e640008001105 */
[----:B-1----:R-:W-:Y:S05]  /*24f0*/  @!P0 BRA `(.L_x_37) ;  /* 0x0000004000008947 */ /* 0x002fea0003800000 */
.L_x_106:
[----:B------:R-:W-:-:S04]  /*2500*/  UIADD3 UR6, UPT, UPT, UR6, 0x1, URZ ;  /* 0x0000000106067890 */ /* 0x000fc8000fffe0ff */
[----:B------:R-:W-:-:S04]  /*2510*/  UISETP.NE.AND UP0, UPT, UR6, 0x9, UPT ;  /* 0x000000090600788c */ /* 0x000fc8000bf05270 */
[----:B------:R-:W-:Y:S02]  /*2520*/  USEL UR7, URZ, 0x1, UP0 ;  /* 0x00000001ff077887 */ /* 0x000fe40008000000 */
[----:B------:R-:W-:-:S04]  /*2530*/  USEL UR6, UR6, URZ, UP0 ;  /* 0x000000ff06067287 */ /* 0x000fc80008000000 */
[----:B------:R-:W-:Y:S01]  /*2540*/  ULEA UR5, UR6, UR4, 0x3 ;  /* 0x0000000406057291 */ /* 0x000fe2000f8e18ff */
[----:B-1----:R-:W-:-:S04]  /*2550*/  LOP3.LUT R2, R15, UR7, RZ, 0x3c, !PT ;  /* 0x000000070f027c12 */ /* 0x002fc8000f8e3cff */
[----:B------:R-:W-:-:S04]  /*2560*/  SHF.L.U32 R3, R2, 0x1f, RZ ;  /* 0x0000001f02037819 */ /* 0x000fc800000006ff */
[----:B------:R-:W1:Y:S02]  /*2570*/  SYNCS.PHASECHK.TRANS64.TRYWAIT P0, [UR5], R3 ;  /* 0x00000003ff0075a7 */ /* 0x000e640008001105 */
[----:B-1----:R-:W-:Y:S05]  /*2580*/  @!P0 BRA `(.L_x_38) ;  /* 0x0000003c00f48947 */ /* 0x002fea0003800000 */
.L_x_108:
[----:B------:R-:W-:-:S04]  /*2590*/  UIADD3 UR6, UPT, UPT, UR6, 0x1, URZ ;  /* 0x0000000106067890 */ /* 0x000fc8000fffe0ff */
[----:B------:R-:W-:-:S04]  /*25a0*/  UISETP.NE.AND UP0, UPT, UR6, 0x9, UPT ;  /* 0x000000090600788c */ /* 0x000fc8000bf05270 */
[----:B------:R-:W-:Y:S02]  /*25b0*/  USEL UR7, URZ, 0x1, UP0 ;  /* 0x00000001ff077887 */ /* 0x000fe40008000000 */
[----:B------:R-:W-:-:S04]  /*25c0*/  USEL UR6, UR6, URZ, UP0 ;  /* 0x000000ff06067287 */ /* 0x000fc80008000000 */
[----:B------:R-:W-:Y:S01]  /*25d0*/  ULEA UR5, UR6, UR4, 0x3 ;  /* 0x0000000406057291 */ /* 0x000fe2000f8e18ff */
[----:B------:R-:W-:-:S04]  /*25e0*/  LOP3.LUT R2, R2, UR7, RZ, 0x3c, !PT ;  /* 0x0000000702027c12 */ /* 0x000fc8000f8e3cff */
[----:B-1----:R-:W-:-:S04]  /*25f0*/  SHF.L.U32 R3, R2, 0x1f, RZ ;  /* 0x0000001f02037819 */ /* 0x002fc800000006ff */
[----:B------:R-:W1:Y:S02]  /*2600*/  SYNCS.PHASECHK.TRANS64.TRYWAIT P0, [UR5], R3 ;  /* 0x00000003ff0075a7 */ /* 0x000e640008001105 */
[----:B-1----:R-:W-:Y:S05]  /*2610*/  @!P0 BRA `(.L_x_39) ;  /* 0x0000003c00e88947 */ /* 0x002fea0003800000 */
.L_x_110:
        /* <DEDUP_REMOVED lines=9> */
.L_x_112:
        /* <DEDUP_REMOVED lines=9> */
.L_x_114:
        /* <DEDUP_REMOVED lines=9> */
.L_x_116:
        /* <DEDUP_REMOVED lines=9> */
.L_x_118:
        /* <DEDUP_REMOVED lines=9> */
.L_x_120:
[----:B------:R-:W-:-:S04]  /*28f0*/  UIADD3 UR6, UPT, UPT, UR6, 0x1, URZ ;  /* 0x0000000106067890 */ /* 0x000fc8000fffe0ff */
[----:B------:R-:W-:-:S04]  /*2900*/  UISETP.NE.AND UP0, UPT, UR6, 0x9, UPT ;  /* 0x000000090600788c */ /* 0x000fc8000bf05270 */
[----:B------:R-:W-:Y:S02]  /*2910*/  USEL UR5, URZ, 0x1, UP0 ;  /* 0x00000001ff057887 */ /* 0x000fe40008000000 */
[----:B------:R-:W-:-:S04]  /*2920*/  USEL UR6, UR6, URZ, UP0 ;  /* 0x000000ff06067287 */ /* 0x000fc80008000000 */
[----:B------:R-:W-:Y:S01]  /*2930*/  ULEA UR6, UR6, UR4, 0x3 ;  /* 0x0000000406067291 */ /* 0x000fe2000f8e18ff */
[----:B------:R-:W-:-:S04]  /*2940*/  LOP3.LUT R2, R2, UR5, RZ, 0x3c, !PT ;  /* 0x0000000502027c12 */ /* 0x000fc8000f8e3cff */
[----:B------:R-:W-:Y:S01]  /*2950*/  SHF.L.U32 R2, R2, 0x1f, RZ ;  /* 0x0000001f02027819 */ /* 0x000fe200000006ff */
[----:B-1--4-:R-:W-:-:S07]  /*2960*/  IMAD.U32 R0, RZ, RZ, UR6 ;  /* 0x00000006ff007e24 */ /* 0x012fce000f8e00ff */
.L_x_45:
[----:B-1----:R1:W2:Y:S02]  /*2970*/  SYNCS.PHASECHK.TRANS64.TRYWAIT P0, [R0+URZ], R2 ;  /* 0x00000002000075a7 */ /* 0x0022a400080011ff */
[----:B--2---:R-:W-:Y:S05]  /*2980*/  @!P0 NANOSLEEP.SYNCS 0x989680 ;  /* 0x009896800000895d */ /* 0x004fea0003900000 */
[----:B------:R-:W2:Y:S02]  /*2990*/  @!P0 SYNCS.PHASECHK.TRANS64 P0, [R0+URZ], R2 ;  /* 0x00000002000085a7 */ /* 0x000ea400080010ff */
[----:B--2---:R-:W-:Y:S05]  /*29a0*/  @P0 EXIT ;  /* 0x000000000000094d */ /* 0x004fea0003800000 */
[----:B------:R-:W-:Y:S05]  /*29b0*/  BRA `(.L_x_45) ;  /* 0xfffffffc00ec7947 */ /* 0x000fea000383ffff */
.L_x_18:
[----:B------:R-:W-:-:S04]  /*29c0*/  UISETP.NE.AND UP1, UPT, UR37, URZ, UPT ;  /* 0x000000ff2500728c */ /* 0x000fc8000bf25270 */
[----:B------:R-:W-:-:S09]  /*29d0*/  UISETP.NE.OR UP1, UPT, UR8, 0x1, UP1 ;  /* 0x000000010800788c */ /* 0x000fd20008f25670 */
[----:B------:R-:W-:Y:S05]  /*29e0*/  BRA.U UP1, `(.L_x_46) ;  /* 0x0000000501487547 */ /* 0x000fea000b800000 */
[----:B------:R-:W-:Y:S01]  /*29f0*/  ISETP.NE.AND P2, PT, R2, RZ, PT ;  /* 0x000000ff0200720c */ /* 0x000fe20003f45270 */
[----:B------:R-:W-:Y:S01]  /*2a00*/  IMAD.MOV.U32 R12, RZ, RZ, 0x1 ;  /* 0x00000001ff0c7424 */ /* 0x000fe200078e00ff */
[----:B------:R-:W-:Y:S02]  /*2a10*/  CS2R R10, SRZ ;  /* 0x00000000000a7805 */ /* 0x000fe4000001ff00 */
[----:B------:R-:W-:Y:S01]  /*2a20*/  CS2R R8, SRZ ;  /* 0x0000000000087805 */ /* 0x000fe2000001ff00 */
[----:B------:R-:W-:Y:S01]  /*2a30*/  UMOV UR4, 0x400 ;  /* 0x0000040000047882 */ /* 0x000fe20000000000 */
[----:B------:R-:W-:Y:S01]  /*2a40*/  UMOV UR6, URZ ;  /* 0x000000ff00067c82 */ /* 0x000fe20008000000 */
[----:B------:R-:W-:-:S12]  /*2a50*/  ULEA UR37, UR37, UR4, 0x18 ;  /* 0x0000000425257291 */ /* 0x000fd8000f8ec0ff */
.L_x_50:
[----:B------:R-:W-:Y:S02]  /*2a60*/  LEA R0, R8, UR37, 0x3 ;  /* 0x0000002508007c11 */ /* 0x000fe4000f8e18ff */
[----:B------:R-:W-:-:S03]  /*2a70*/  SHF.L.U32 R4, R9, 0x1f, RZ ;  /* 0x0000001f09047819 */ /* 0x000fc600000006ff */
[----:B------:R-:W-:Y:S01]  /*2a80*/  VIADD R5, R0, 0x120 ;  /* 0x0000012000057836 */ /* 0x000fe20000000000 */
[----:B------:R-:W1:Y:S02]  /*2a90*/  SYNCS.PHASECHK.TRANS64.TRYWAIT P0, [R0+URZ+0x110], R4 ;  /* 0x00011004000075a7 */ /* 0x000e6400080011ff */
[----:B-1----:R-:W-:Y:S05]  /*2aa0*/  @!P0 BRA `(.L_x_47) ;  /* 0x0000003c00548947 */ /* 0x002fea0003800000 */
.L_x_121:
[----:B------:R-:W-:Y:S01]  /*2ab0*/  ULEA UR5, UR6, UR37, 0x3 ;  /* 0x0000002506057291 */ /* 0x000fe2000f8e18ff */
[----:B-1----:R-:W-:Y:S01]  /*2ac0*/  PRMT R0, RZ, 0x654, R5 ;  /* 0x00000654ff007816 */ /* 0x002fe20000000005 */
[----:B------:R-:W-:Y:S01]  /*2ad0*/  @!P2 IMAD.MOV.U32 R4, RZ, RZ, 0x10 ;  /* 0x00000010ff04a424 */ /* 0x000fe200078e00ff */
[----:B------:R-:W-:Y:S01]  /*2ae0*/  SHF.L.U32 R5, R12, 0x1f, RZ ;  /* 0x0000001f0c057819 */ /* 0x000fe200000006ff */
[----:B------:R-:W-:Y:S01]  /*2af0*/  UIADD3 UR4, UPT, UPT, UR5, 0xb0, URZ ;  /* 0x000000b005047890 */ /* 0x000fe2000fffe0ff */
[----:B------:R1:W-:Y:S05]  /*2b00*/  SYNCS.ARRIVE.TRANS64.RED.A1T0 RZ, [R0+URZ], RZ ;  /* 0x000000ff00ff79a7 */ /* 0x0003ea00081004ff */
[----:B------:R-:W-:Y:S01]  /*2b10*/  IMAD.U32 R6, RZ, RZ, UR4 ;  /* 0x00000004ff067e24 */ /* 0x000fe2000f8e00ff */
[----:B------:R-:W2:Y:S04]  /*2b20*/  SYNCS.PHASECHK.TRANS64.TRYWAIT P0, [UR5+0xc0], R5 ;  /* 0x0000c005ff0075a7 */ /* 0x000ea80008001105 */
[----:B------:R-:W-:Y:S01]  /*2b30*/  PRMT R6, R2, 0x654, R6 ;  /* 0x0000065402067816 */ /* 0x000fe20000000006 */
[----:B-12---:R-:W-:Y:S06]  /*2b40*/  @!P0 BRA `(.L_x_48) ;  /* 0x0000003c00408947 */ /* 0x006fec0003800000 */
.L_x_123:
[----:B------:R-:W-:Y:S01]  /*2b50*/  ULEA UR4, UR6, UR37, 0x4 ;  /* 0x0000002506047291 */ /* 0x000fe2000f8e20ff */
[----:B------:R-:W-:Y:S01]  /*2b60*/  SEL R3, R6, R3, !P2 ;  /* 0x0000000306037207 */ /* 0x000fe20005000000 */
[----:B------:R-:W-:Y:S01]  /*2b70*/  UIADD3 UR5, UPT, UPT, UR5, 0xb0, URZ ;  /* 0x000000b005057890 */ /* 0x000fe2000fffe0ff */
[----:B-1----:R-:W-:Y:S01]  /*2b80*/  LEA R0, R11, UR37, 0x3 ;  /* 0x000000250b007c11 */ /* 0x002fe2000f8e18ff */
[----:B------:R-:W-:Y:S01]  /*2b90*/  UIADD3 UR4, UPT, UPT, UR4, 0x140, URZ ;  /* 0x0000014004047890 */ /* 0x000fe2000fffe0ff */
[----:B------:R1:W-:Y:S01]  /*2ba0*/  @!P2 SYNCS.ARRIVE.TRANS64.RED RZ, [R3+URZ], R4 ;  /* 0x0000000403ffa9a7 */ /* 0x0003e200080004ff */
[----:B------:R-:W-:Y:S01]  /*2bb0*/  UIADD3 UR6, UPT, UPT, UR6, 0x1, URZ ;  /* 0x0000000106067890 */ /* 0x000fe2000fffe0ff */
[----:B------:R-:W-:-:S03]  /*2bc0*/  VIADD R8, R8, 0x1 ;  /* 0x0000000108087836 */ /* 0x000fc60000000000 */
[----:B------:R-:W-:Y:S02]  /*2bd0*/  UISETP.NE.AND UP0, UPT, UR6, 0x2, UPT ;  /* 0x000000020600788c */ /* 0x000fe4000bf05270 */
[----:B------:R-:W-:Y:S01]  /*2be0*/  ISETP.NE.AND P0, PT, R8, 0x2, PT ;  /* 0x000000020800780c */ /* 0x000fe20003f05270 */
[----:B------:R-:W-:Y:S06]  /*2bf0*/  UGETNEXTWORKID.BROADCAST [UR4], [UR5] ;  /* 0x00000000040073ca */ /* 0x000fec0008000100 */
[----:B------:R-:W-:Y:S02]  /*2c00*/  USEL UR4, URZ, 0x1, UP0 ;  /* 0x00000001ff047887 */ /* 0x000fe40008000000 */
[----:B------:R-:W-:-:S04]  /*2c10*/  USEL UR6, UR6, URZ, UP0 ;  /* 0x000000ff06067287 */ /* 0x000fc80008000000 */
[----:B------:R-:W-:Y:S02]  /*2c20*/  LOP3.LUT R12, R12, UR4, RZ, 0x3c, !PT ;  /* 0x000000040c0c7c12 */ /* 0x000fe4000f8e3cff */
[----:B-1----:R-:W-:-:S04]  /*2c30*/  SHF.L.U32 R4, R10, 0x1f, RZ ;  /* 0x0000001f0a047819 */ /* 0x002fc800000006ff */
[----:B------:R-:W1:Y:S02]  /*2c40*/  SYNCS.PHASECHK.TRANS64.TRYWAIT P1, [R0+URZ+0xb0], R4 ;  /* 0x0000b004000075a7 */ /* 0x000e6400080211ff */
[----:B-1----:R-:W-:Y:S05]  /*2c50*/  @!P1 BRA `(.L_x_49) ;  /* 0x0000003c00149947 */ /* 0x002fea0003800000 */
.L_x_124:
[C---:B-1----:R-:W-:Y:S01]  /*2c60*/  LEA R4, R11.reuse, UR37, 0x4 ;  /* 0x000000250b047c11 */ /* 0x042fe2000f8e20ff */
[----:B------:R-:W-:Y:S01]  /*2c70*/  VIADD R0, R0, 0xc0 ;  /* 0x000000c000007836 */ /* 0x000fe20000000000 */
[----:B------:R-:W-:Y:S01]  /*2c80*/  SEL R8, R8, RZ, P0 ;  /* 0x000000ff08087207 */ /* 0x000fe20000000000 */
[----:B------:R-:W-:-:S03]  /*2c90*/  VIADD R11, R11, 0x1 ;  /* 0x000000010b0b7836 */ /* 0x000fc60000000000 */
[----:B------:R-:W1:Y:S01]  /*2ca0*/  LDS.128 R4, [R4+0x140] ;  /* 0x0001400004047984 */ /* 0x000e620000000c00 */
[----:B------:R-:W-:Y:S02]  /*2cb0*/  PRMT R0, RZ, 0x654, R0 ;  /* 0x00000654ff007816 */ /* 0x000fe40000000000 */
[C---:B------:R-:W-:Y:S01]  /*2cc0*/  ISETP.NE.AND P1, PT, R11.reuse, 0x2, PT ;  /* 0x000000020b00780c */ /* 0x040fe20003f25270 */
[----:B------:R-:W-:Y:S01]  /*2cd0*/  @!PT LDS RZ, [RZ] ;  /* 0x00000000fffff984 */ /* 0x000fe20000000800 */
[----:B------:R-:W-:Y:S01]  /*2ce0*/  @!PT LDS RZ, [RZ] ;  /* 0x00000000fffff984 */ /* 0x000fe20000000800 */
[----:B------:R-:W-:Y:S01]  /*2cf0*/  @!PT LDS RZ, [RZ] ;  /* 0x00000000fffff984 */ /* 0x000fe20000000800 */
[----:B------:R-:W-:Y:S01]  /*2d00*/  @!PT LDS RZ, [RZ] ;  /* 0x00000000fffff984 */ /* 0x000fe20000000800 */
[----:B------:R2:W-:Y:S06]  /*2d10*/  MEMBAR.ALL.CTA ;  /* 0x0000000000007992 */ /* 0x0005ec0000008000 */
[----:B--2---:R-:W2:Y:S01]  /*2d20*/  FENCE.VIEW.ASYNC.S ;  /* 0x00000000000073c6 */ /* 0x004ea20000000000 */
[----:B------:R-:W-:Y:S01]  /*2d30*/  SEL R11, R11, RZ, P1 ;  /* 0x000000ff0b0b7207 */ /* 0x000fe20000800000 */
[----:B--2---:R2:W-:Y:S01]  /*2d40*/  SYNCS.ARRIVE.TRANS64.RED.A1T0 RZ, [R0+URZ], RZ ;  /* 0x000000ff00ff79a7 */ /* 0x0045e200081004ff */
[----:B-1----:R-:W-:-:S02]  /*2d50*/  LOP3.LUT P3, RZ, R6, 0x1, RZ, 0xc0, !PT ;  /* 0x0000000106ff7812 */ /* 0x002fc4000786c0ff */
[----:B------:R-:W-:-:S04]  /*2d60*/  SEL R4, RZ, 0x1, P1 ;  /* 0x00000001ff047807 */ /* 0x000fc80000800000 */
[----:B------:R-:W-:Y:S02]  /*2d70*/  LOP3.LUT R10, R10, R4, RZ, 0x3c, !PT ;  /* 0x000000040a0a7212 */ /* 0x000fe400078e3cff */
[----:B--2---:R-:W-:-:S04]  /*2d80*/  SEL R0, RZ, 0x1, P0 ;  /* 0x00000001ff007807 */ /* 0x004fc80000000000 */
[----:B------:R-:W-:Y:S01]  /*2d90*/  LOP3.LUT R9, R9, R0, RZ, 0x3c, !PT ;  /* 0x0000000009097212 */ /* 0x000fe200078e3cff */
[----:B------:R-:W-:Y:S06]  /*2da0*/  @P3 BRA `(.L_x_50) ;  /* 0xfffffffc002c3947 */ /* 0x000fec000383ffff */
[----:B------:R-:W-:Y:S01]  /*2db0*/  ULEA UR5, UR6, UR37, 0x3 ;  /* 0x0000002506057291 */ /* 0x000fe2000f8e18ff */
[----:B------:R-:W-:-:S08]  /*2dc0*/  SHF.L.U32 R2, R12, 0x1f, RZ ;  /* 0x0000001f0c027819 */ /* 0x000fd000000006ff */
[----:B------:R-:W1:Y:S02]  /*2dd0*/  SYNCS.PHASECHK.TRANS64 P0, [UR5+0xc0], R2 ;  /* 0x0000c002ff0075a7 */ /* 0x000e640008001005 */
[----:B-1----:R-:W-:Y:S05]  /*2de0*/  @P0 BRA `(.L_x_51) ;  /* 0x0000000000080947 */ /* 0x002fea0003800000 */
[----:B------:R-:W1:Y:S02]  /*2df0*/  SYNCS.PHASECHK.TRANS64.TRYWAIT P0, [UR5+0xc0], R2 ;  /* 0x0000c002ff0075a7 */ /* 0x000e640008001105 */
[----:B-1----:R-:W-:Y:S05]  /*2e00*/  @!P0 BRA `(.L_x_52) ;  /* 0x0000003800bc8947 */ /* 0x002fea0003800000 */
.L_x_51:
[----:B------:R-:W-:-:S04]  /*2e10*/  UIADD3 UR4, UPT, UPT, UR6, 0x1, URZ ;  /* 0x0000000106047890 */ /* 0x000fc8000fffe0ff */
[----:B------:R-:W-:-:S04]  /*2e20*/  UISETP.NE.AND UP0, UPT, UR4, 0x2, UPT ;  /* 0x000000020400788c */ /* 0x000fc8000bf05270 */
[----:B------:R-:W-:Y:S02]  /*2e30*/  USEL UR7, URZ, 0x1, UP0 ;  /* 0x00000001ff077887 */ /* 0x000fe40008000000 */
[----:B------:R-:W-:-:S04]  /*2e40*/  USEL UR4, UR4, URZ, UP0 ;  /* 0x000000ff04047287 */ /* 0x000fc80008000000 */
[----:B------:R-:W-:Y:S01]  /*2e50*/  ULEA UR4, UR4, UR37, 0x3 ;  /* 0x0000002504047291 */ /* 0x000fe2000f8e18ff */
[----:B-1----:R-:W-:-:S04]  /*2e60*/  LOP3.LUT R2, R12, UR7, RZ, 0x3c, !PT ;  /* 0x000000070c027c12 */ /* 0x002fc8000f8e3cff */
[----:B------:R-:W-:-:S04]  /*2e70*/  SHF.L.U32 R0, R2, 0x1f, RZ ;  /* 0x0000001f02007819 */ /* 0x000fc800000006ff */
[----:B------:R-:W1:Y:S02]  /*2e80*/  SYNCS.PHASECHK.TRANS64 P0, [UR4+0xc0], R0 ;  /* 0x0000c000ff0075a7 */ /* 0x000e640008001004 */
[----:B-1----:R-:W-:Y:S05]  /*2e90*/  @P0 EXIT ;  /* 0x000000000000094d */ /* 0x002fea0003800000 */
[----:B------:R-:W-:Y:S02]  /*2ea0*/  SHF.L.U32 R2, R2, 0x1f, RZ ;  /* 0x0000001f02027819 */ /* 0x000fe400000006ff */
[----:B------:R-:W-:-:S07]  /*2eb0*/  MOV R0, UR4 ;  /* 0x0000000400007c02 */ /* 0x000fce0008000f00 */
.L_x_53:
[----:B-1----:R1:W2:Y:S02]  /*2ec0*/  SYNCS.PHASECHK.TRANS64.TRYWAIT P0, [R0+URZ+0xc0], R2 ;  /* 0x0000c002000075a7 */ /* 0x0022a400080011ff */
[----:B--2---:R-:W-:Y:S05]  /*2ed0*/  @!P0 NANOSLEEP.SYNCS 0x989680 ;  /* 0x009896800000895d */ /* 0x004fea0003900000 */
[----:B------:R-:W2:Y:S02]  /*2ee0*/  @!P0 SYNCS.PHASECHK.TRANS64 P0, [R0+URZ+0xc0], R2 ;  /* 0x0000c002000085a7 */ /* 0x000ea400080010ff */
[----:B--2---:R-:W-:Y:S05]  /*2ef0*/  @P0 EXIT ;  /* 0x000000000000094d */ /* 0x004fea0003800000 */
[----:B------:R-:W-:Y:S05]  /*2f00*/  BRA `(.L_x_53) ;  /* 0xfffffffc00ec7947 */ /* 0x000fea000383ffff */
.L_x_46:
[----:B------:R-:W-:-:S09]  /*2f10*/  UISETP.NE.AND UP1, UPT, UR8, URZ, UPT ;  /* 0x000000ff0800728c */ /* 0x000fd2000bf25270 */
[----:B------:R-:W-:Y:S05]  /*2f20*/  BRA.U UP1, `(.L_x_54) ;  /* 0x00000011013c7547 */ /* 0x000fea000b800000 */
[----:B------:R-:W-:Y:S01]  /*2f30*/  UMOV UR4, 0x40 ;  /* 0x0000004000047882 */ /* 0x000fe20000000000 */
[----:B------:R-:W-:Y:S01]  /*2f40*/  NOP ;  /* 0x0000000000007918 */ /* 0x000fe20000000000 */
[----:B------:R-:W-:Y:S01]  /*2f50*/  ULEA UR4, UR37, UR4, 0x18 ;  /* 0x0000000425047291 */ /* 0x000fe2000f8ec0ff */
[----:B------:R-:W-:Y:S02]  /*2f60*/  UMOV UR5, 0x400 ;  /* 0x0000040000057882 */ /* 0x000fe40000000000 */
[----:B------:R-:W-:-:S06]  /*2f70*/  ULEA UR37, UR37, UR5, 0x18 ;  /* 0x0000000525257291 */ /* 0x000fcc000f8ec0ff */
[----:B------:R-:W1:Y:S02]  /*2f80*/  LDS.U8 R0, [UR4+0x1c] ;  /* 0x00001c04ff007984 */ /* 0x000e640008000000 */
[----:B-1----:R-:W-:-:S13]  /*2f90*/  ISETP.NE.AND P0, PT, R0, RZ, PT ;  /* 0x000000ff0000720c */ /* 0x002fda0003f05270 */
[----:B------:R-:W-:Y:S05]  /*2fa0*/  @P0 BRA `(.L_x_55) ;  /* 0x0000000000580947 */ /* 0x000fea0003800000 */
[----:B------:R-:W-:-:S13]  /*2fb0*/  ELECT P0, URZ, PT ;  /* 0x0000000000ff782f */ /* 0x000fda0003800000 */
[----:B------:R-:W-:Y:S05]  /*2fc0*/  @!P0 BRA `(.L_x_56) ;  /* 0x0000000000608947 */ /* 0x000fea0003800000 */
[----:B------:R-:W-:Y:S01]  /*2fd0*/  UMOV UR5, 0x10 ;  /* 0x0000001000057882 */ /* 0x000fe20000000000 */
[----:B------:R-:W-:Y:S01]  /*2fe0*/  HFMA2 R0, -RZ, RZ, 0, 5.9604644775390625e-08 ;  /* 0x00000001ff007431 */ /* 0x000fe200000001ff */
[----:B------:R-:W-:-:S03]  /*2ff0*/  MOV R2, 0xffff ;  /* 0x0000ffff00027802 */ /* 0x000fc60000000f00 */
[----:B------:R-:W-:Y:S04]  /*3000*/  DEPBAR.LE SB1, 0x36 ;  /* 0x00009d800000791a */ /* 0x000fe80000000000 */
[----:B------:R-:W1:Y:S02]  /*3010*/  UTCATOMSWS.FIND_AND_SET.ALIGN UP0, UR5, UR5 ;  /* 0x00000005000575e3 */ /* 0x000e640008000800 */
[----:B-1----:R-:W-:Y:S01]  /*3020*/  MOV R3, UR5 ;  /* 0x0000000500037c02 */ /* 0x002fe20008000f00 */
[----:B------:R-:W-:Y:S06]  /*3030*/  BRA.U UP0, `(.L_x_57) ;  /* 0x0000000100187547 */ /* 0x000fec000b800000 */
.L_x_58:
[----:B------:R-:W-:Y:S05]  /*3040*/  NANOSLEEP 0x64 ;  /* 0x000000640000795d */ /* 0x000fea0003800000 */
[----:B------:R-:W-:-:S05]  /*3050*/  UMOV UR5, 0x10 ;  /* 0x0000001000057882 */ /* 0x000fca0000000000 */
[----:B------:R-:W-:Y:S04]  /*3060*/  DEPBAR.LE SB1, 0x36 ;  /* 0x00009d800000791a */ /* 0x000fe80000000000 */
[----:B------:R-:W1:Y:S02]  /*3070*/  UTCATOMSWS.FIND_AND_SET.ALIGN UP0, UR5, UR5 ;  /* 0x00000005000575e3 */ /* 0x000e640008000800 */
[----:B-1----:R-:W-:Y:S01]  /*3080*/  MOV R3, UR5 ;  /* 0x0000000500037c02 */ /* 0x002fe20008000f00 */
[----:B------:R-:W-:Y:S05]  /*3090*/  BRA.U !UP0, `(.L_x_58) ;  /* 0xfffffffd08e87547 */ /* 0x000fea000b83ffff */
.L_x_57:
[-C--:B------:R-:W-:Y:S02]  /*30a0*/  SHF.L.U32 R2, R2, R3.reuse, RZ ;  /* 0x0000000302027219 */ /* 0x080fe400000006ff */
[----:B------:R-:W-:Y:S01]  /*30b0*/  SHF.L.U32 R0, R0, R3, RZ ;  /* 0x0000000300007219 */ /* 0x000fe200000006ff */
[----:B------:R-:W-:Y:S02]  /*30c0*/  IMAD.SHL.U32 R3, R3, 0x20, RZ ;  /* 0x0000002003037824 */ /* 0x000fe400078e00ff */
[----:B------:R1:W-:Y:S04]  /*30d0*/  ATOMS.OR RZ, [UR4+0x14], R2 ;  /* 0x00001402ffff798c */ /* 0x0003e8000b000004 */
[----:B------:R1:W-:Y:S04]  /*30e0*/  ATOMS.OR RZ, [UR4+0x18], R0 ;  /* 0x00001800ffff798c */ /* 0x0003e8000b000004 */
[----:B------:R1:W-:Y:S01]  /*30f0*/  STS [UR37+0x160], R3 ;  /* 0x00016003ff007988 */ /* 0x0003e20008000825 */
[----:B------:R-:W-:Y:S05]  /*3100*/  BRA `(.L_x_56) ;  /* 0x0000000000107947 */ /* 0x000fea0003800000 */
.L_x_55:
[----:B------:R-:W-:Y:S02]  /*3110*/  MOV R0, 0xffffffff ;  /* 0xffffffff00007802 */ /* 0x000fe40000000f00 */
[----:B------:R-:W-:-:S03]  /*3120*/  MOV R2, 0x3150 ;  /* 0x0000315000027802 */ /* 0x000fc60000000f00 */
[----:B------:R1:W-:Y:S04]  /*3130*/  STS [UR37+0x160], R0 ;  /* 0x00016000ff007988 */ /* 0x0003e80008000825 */
[----:B-1-3-5:R-:W-:Y:S05]  /*3140*/  CALL.REL.NOINC `($__internal_1_$__cuda_sm10x_tcgen05_guardrail_trap_phase_invalid_during_alloc) ;  /* 0x0000003c00387944 */ /* 0x02afea0003c00000 */
.L_x_56:
[----:B------:R-:W-:Y:S05]  /*3150*/  WARPSYNC.ALL ;  /* 0x0000000000007948 */ /* 0x000fea0003800000 */
[----:B------:R-:W2:Y:S01]  /*3160*/  S2UR UR5, SR_CgaCtaId ;  /* 0x00000000000579c3 */ /* 0x000ea20000008800 */
[----:B------:R-:W-:Y:S01]  /*3170*/  UMOV UR4, 0x400 ;  /* 0x0000040000047882 */ /* 0x000fe20000000000 */
[----:B------:R-:W-:-:S06]  /*3180*/  NOP ;  /* 0x0000000000007918 */ /* 0x000fcc0000000000 */
[----:B------:R-:W-:Y:S06]  /*3190*/  BAR.ARV 0x6, 0xa0 ;  /* 0x0182800000007b1d */ /* 0x000fec0000002000 */
[----:B------:R-:W4:Y:S01]  /*31a0*/  LDCU UR7, c[0x0][0x38c] ;  /* 0x00007180ff0777ac */ /* 0x000f220008000800 */
[----:B------:R-:W-:Y:S01]  /*31b0*/  IMAD.MOV.U32 R11, RZ, RZ, 0x1 ;  /* 0x00000001ff0b7424 */ /* 0x000fe200078e00ff */
[----:B------:R-:W-:Y:S01]  /*31c0*/  CS2R R8, SRZ ;  /* 0x0000000000087805 */ /* 0x000fe2000001ff00 */
[----:B------:R-:W-:Y:S01]  /*31d0*/  IMAD.MOV.U32 R10, RZ, RZ, RZ ;  /* 0x000000ffff0a7224 */ /* 0x000fe200078e00ff */
[----:B------:R-:W3:Y:S01]  /*31e0*/  LDCU UR6, c[0x0][0x38c] ;  /* 0x00007180ff0677ac */ /* 0x000ee20008000800 */
[----:B------:R-:W-:Y:S01]  /*31f0*/  UMOV UR15, URZ ;  /* 0x000000ff000f7c82 */ /* 0x000fe20008000000 */
[----:B------:R-:W-:Y:S01]  /*3200*/  UMOV UR14, URZ ;  /* 0x000000ff000e7c82 */ /* 0x000fe20008000000 */
[----:B--2---:R-:W-:Y:S01]  /*3210*/  ULEA UR5, UR5, UR4, 0x18 ;  /* 0x0000000405057291 */ /* 0x004fe2000f8ec0ff */
[----:B------:R-:W-:Y:S01]  /*3220*/  UMOV UR32, 0x0 ;  /* 0x0000000000207882 */ /* 0x000fe20000000000 */
[----:B------:R-:W-:-:S02]  /*3230*/  UMOV UR33, 0x4080010 ;  /* 0x0408001000217882 */ /* 0x000fc40000000000 */
[----:B------:R-:W-:Y:S02]  /*3240*/  UIADD3 UR9, UPT, UPT, UR5, 0x1300, URZ ;  /* 0x0000130005097890 */ /* 0x000fe4000fffe0ff */
[----:B------:R-:W-:Y:S02]  /*3250*/  UIADD3 UR10, UPT, UPT, UR5, 0x25300, URZ ;  /* 0x00025300050a7890 */ /* 0x000fe4000fffe0ff */
[----:B----4-:R-:W-:Y:S01]  /*3260*/  UIADD3 UR7, UPT, UPT, UR7, 0xff, URZ ;  /* 0x000000ff07077890 */ /* 0x010fe2000fffe0ff */
[----:B-1----:R-:W1:Y:S01]  /*3270*/  LDS R0, [UR5+0x160] ;  /* 0x00016005ff007984 */ /* 0x002e620008000800 */
[----:B------:R-:W-:Y:S02]  /*3280*/  USHF.R.U32.HI UR9, URZ, 0x4, UR9 ;  /* 0x00000004ff097899 */ /* 0x000fe40008011609 */
[----:B------:R-:W-:Y:S02]  /*3290*/  USHF.R.S32.HI UR4, URZ, 0x1f, UR7 ;  /* 0x0000001fff047899 */ /* 0x000fe40008011407 */
[----:B------:R-:W-:-:S02]  /*32a0*/  USHF.R.U32.HI UR10, URZ, 0x4, UR10 ;  /* 0x00000004ff0a7899 */ /* 0x000fc4000801160a */
[----:B------:R-:W-:Y:S02]  /*32b0*/  ULEA.HI UR4, UR4, UR7, URZ, 0x8 ;  /* 0x0000000704047291 */ /* 0x000fe4000f8f40ff */
[----:B------:R-:W-:Y:S02]  /*32c0*/  ULOP3.LUT UR9, UR9, 0x3fff, URZ, 0xc0, !UPT ;  /* 0x00003fff09097892 */ /* 0x000fe4000f8ec0ff */
[----:B------:R-:W-:Y:S02]  /*32d0*/  USHF.R.S32.HI UR4, URZ, 0x8, UR4 ;  /* 0x00000008ff047899 */ /* 0x000fe40008011404 */
[----:B------:R-:W-:Y:S02]  /*32e0*/  ULOP3.LUT UR10, UR10, 0x3fff, URZ, 0xc0, !UPT ;  /* 0x00003fff0a0a7892 */ /* 0x000fe4000f8ec0ff */
[----:B------:R-:W-:Y:S01]  /*32f0*/  UISETP.LT.AND UP0, UPT, UR4, 0x1, UPT ;  /* 0x000000010400788c */ /* 0x000fe2000bf01270 */
[----:B------:R-:W-:Y:S01]  /*3300*/  UMOV UR30, 0x0 ;  /* 0x00000000001e7882 */ /* 0x000fe20000000000 */
[----:B------:R-:W-:-:S02]  /*3310*/  UMOV UR31, 0x4080010 ;  /* 0x04080010001f7882 */ /* 0x000fc40000000000 */
[----:B------:R-:W-:Y:S01]  /*3320*/  USEL UR8, UR4, 0x1, !UP0 ;  /* 0x0000000104087887 */ /* 0x000fe2000c000000 */
[----:B------:R-:W-:Y:S01]  /*3330*/  UMOV UR28, 0x0 ;  /* 0x00000000001c7882 */ /* 0x000fe20000000000 */
[----:B------:R-:W-:Y:S01]  /*3340*/  UMOV UR29, 0x4080010 ;  /* 0x04080010001d7882 */ /* 0x000fe20000000000 */
[----:B------:R-:W-:Y:S01]  /*3350*/  UMOV UR26, 0x0 ;  /* 0x00000000001a7882 */ /* 0x000fe20000000000 */
[----:B------:R-:W-:Y:S01]  /*3360*/  UMOV UR27, 0x4080010 ;  /* 0x04080010001b7882 */ /* 0x000fe20000000000 */
[----:B------:R-:W-:Y:S01]  /*3370*/  UMOV UR24, 0x0 ;  /* 0x0000000000187882 */ /* 0x000fe20000000000 */
[----:B------:R-:W-:Y:S01]  /*3380*/  UMOV UR25, 0x4080010 ;  /* 0x0408001000197882 */ /* 0x000fe20000000000 */
[----:B------:R-:W-:Y:S01]  /*3390*/  UMOV UR22, 0x0 ;  /* 0x0000000000167882 */ /* 0x000fe20000000000 */
[----:B------:R-:W-:Y:S01]  /*33a0*/  UMOV UR23, 0x4080010 ;  /* 0x0408001000177882 */ /* 0x000fe20000000000 */
[----:B------:R-:W-:Y:S02]  /*33b0*/  ULOP3.LUT UR9, UR9, 0x10000, URZ, 0xfc, !UPT ;  /* 0x0001000009097892 */ /* 0x000fe4000f8efcff */
[----:B------:R-:W-:-:S02]  /*33c0*/  ULOP3.LUT UR10, UR10, 0x10000, URZ, 0xfc, !UPT ;  /* 0x000100000a0a7892 */ /* 0x000fc4000f8efcff */
[----:B------:R-:W-:Y:S02]  /*33d0*/  UIADD3 UR8, UPT, UPT, -UR8, URZ, URZ ;  /* 0x000000ff08087290 */ /* 0x000fe4000fffe1ff */
[----:B---3--:R-:W-:Y:S01]  /*33e0*/  UISETP.GE.AND UP3, UPT, UR6, 0x1, UPT ;  /* 0x000000010600788c */ /* 0x008fe2000bf66270 */
[----:B------:R-:W-:Y:S01]  /*33f0*/  UMOV UR20, 0x0 ;  /* 0x0000000000147882 */ /* 0x000fe20000000000 */
[----:B------:R-:W-:Y:S01]  /*3400*/  UMOV UR21, 0x4080010 ;  /* 0x0408001000157882 */ /* 0x000fe20000000000 */
[----:B------:R-:W-:Y:S01]  /*3410*/  UMOV UR18, 0x0 ;  /* 0x0000000000127882 */ /* 0x000fe20000000000 */
[----:B-1----:R-:W-:Y:S01]  /*3420*/  R2UR UR16, R0 ;  /* 0x00000000001072ca */ /* 0x002fe200000e0000 */
[----:B------:R-:W-:-:S14]  /*3430*/  UMOV UR19, 0x4080010 ;  /* 0x0408001000137882 */ /* 0x000fdc0000000000 */
.L_x_65:
[----:B------:R-:W-:Y:S02]  /*3440*/  LEA R0, R10, UR5, 0x3 ;  /* 0x000000050a007c11 */ /* 0x000fe4000f8e18ff */
[----:B------:R-:W-:Y:S02]  /*3450*/  SHF.L.U32 R2, R9, 0x1f, RZ ;  /* 0x0000001f09027819 */ /* 0x000fe400000006ff */
[----:B------:R-:W-:Y:S01]  /*3460*/  PLOP3.LUT P0, PT, PT, PT, UP3, 0x80, 0x8 ;  /* 0x000000000008781c */ /* 0x000fe20003f0f038 */
[----:B------:R-:W-:Y:S01]  /*3470*/  VIADD R3, R0, 0xc0 ;  /* 0x000000c000037836 */ /* 0x000fe20000000000 */
[----:B-1----:R-:W1:Y:S02]  /*3480*/  SYNCS.PHASECHK.TRANS64.TRYWAIT P1, [R0+URZ+0xb0], R2 ;  /* 0x0000b002000075a7 */ /* 0x002e6400080211ff */
[----:B-1-3--:R-:W-:Y:S09]  /*3490*/  @!P1 BRA `(.L_x_59) ;  /* 0x0000003400309947 */ /* 0x00aff20003800000 */
.L_x_126:
[----:B------:R-:W-:Y:S01]  /*34a0*/  LEA R4, R10, UR5, 0x4 ;  /* 0x000000050a047c11 */ /* 0x000fe2000f8e20ff */
[----:B------:R-:W-:Y:S01]  /*34b0*/  @UP3 ULEA UR7, UR14, UR5, 0x3 ;  /* 0x000000050e073291 */ /* 0x000fe2000f8e18ff */
[----:B------:R-:W-:Y:S01]  /*34c0*/  PLOP3.LUT P2, PT, PT, PT, PT, 0x80, 0x8 ;  /* 0x000000000008781c */ /* 0x000fe20003f4f070 */
[----:B------:R-:W-:Y:S01]  /*34d0*/  ULEA UR6, UR15, UR5, 0x3 ;  /* 0x000000050f067291 */ /* 0x000fe2000f8e18ff */
[----:B------:R-:W-:Y:S01]  /*34e0*/  PRMT R3, RZ, 0x654, R3 ;  /* 0x00000654ff037816 */ /* 0x000fe20000000003 */
[----:B------:R-:W-:Y:S01]  /*34f0*/  ULEA.HI UR11, UR15, UR15, URZ, 0x1 ;  /* 0x0000000f0f0b7291 */ /* 0x000fe2000f8f08ff */
[----:B------:R-:W2:Y:S01]  /*3500*/  LDS.128 R4, [R4+0x140] ;  /* 0x0001400004047984 */ /* 0x000ea20000000c00 */
[----:B-1----:R-:W-:Y:S02]  /*3510*/  @P0 SHF.L.U32 R2, R8, 0x1f, RZ ;  /* 0x0000001f08020819 */ /* 0x002fe400000006ff */
[----:B------:R-:W-:Y:S01]  /*3520*/  SHF.L.U32 R0, R11, 0x1f, RZ ;  /* 0x0000001f0b007819 */ /* 0x000fe200000006ff */
[----:B------:R-:W-:Y:S01]  /*3530*/  @!PT LDS RZ, [RZ] ;  /* 0x00000000fffff984 */ /* 0x000fe20000000800 */
[----:B------:R-:W-:Y:S01]  /*3540*/  @!PT LDS RZ, [RZ] ;  /* 0x00000000fffff984 */ /* 0x000fe20000000800 */
[----:B------:R-:W-:Y:S01]  /*3550*/  @!PT LDS RZ, [RZ] ;  /* 0x00000000fffff984 */ /* 0x000fe20000000800 */
[----:B------:R-:W-:Y:S01]  /*3560*/  @!PT LDS RZ, [RZ] ;  /* 0x00000000fffff984 */ /* 0x000fe20000000800 */
[----:B------:R1:W-:Y:S06]  /*3570*/  MEMBAR.ALL.CTA ;  /* 0x0000000000007992 */ /* 0x0003ec0000008000 */
[----:B-1----:R-:W1:Y:S02]  /*3580*/  FENCE.VIEW.ASYNC.S ;  /* 0x00000000000073c6 */ /* 0x002e640000000000 */
[----:B-1----:R1:W-:Y:S01]  /*3590*/  SYNCS.ARRIVE.TRANS64.RED.A1T0 RZ, [R3+URZ], RZ ;  /* 0x000000ff03ff79a7 */ /* 0x0023e200081004ff */
[----:B------:R1:W3:Y:S01]  /*35a0*/  @P0 SYNCS.PHASECHK.TRANS64.TRYWAIT P2, [UR7], R2 ;  /* 0x00000002ff0005a7 */ /* 0x0002e20008041107 */
[----:B------:R-:W-:-:S02]  /*35b0*/  USHF.L.U32 UR7, UR11, 0x4, URZ ;  /* 0x000000040b077899 */ /* 0x000fc400080006ff */
[----:B------:R-:W-:Y:S01]  /*35c0*/  ULOP3.LUT UR11, UR11, 0xffe, URZ, 0xc0, !UPT ;  /* 0x00000ffe0b0b7892 */ /* 0x000fe2000f8ec0ff */
[----:B--2---:R-:W-:Y:S01]  /*35d0*/  LOP3.LUT P1, RZ, R6, 0x1, RZ, 0xc0, !PT ;  /* 0x0000000106ff7812 */ /* 0x004fe2000782c0ff */
[----:B------:R-:W-:Y:S02]  /*35e0*/  ULOP3.LUT UR7, UR7, 0xffffffe0, URZ, 0xc0, !UPT ;  /* 0xffffffe007077892 */ /* 0x000fe4000f8ec0ff */
[----:B------:R-:W-:Y:S02]  /*35f0*/  UIADD3 UR11, UPT, UPT, -UR11, UR15, URZ ;  /* 0x0000000f0b0b7290 */ /* 0x000fe4000fffe1ff */
[----:B------:R-:W-:-:S04]  /*3600*/  UIADD3 UR7, UPT, UPT, UR16, UR7, URZ ;  /* 0x0000000710077290 */ /* 0x000fc8000fffe0ff */
[----:B------:R-:W-:Y:S01]  /*3610*/  ULEA UR7, UR11, UR7, 0x14 ;  /* 0x000000070b077291 */ /* 0x000fe2000f8ea0ff */
[----:B------:R-:W2:Y:S02]  /*3620*/  SYNCS.PHASECHK.TRANS64.TRYWAIT P0, [UR6+0xf0], R0 ;  /* 0x0000f000ff0075a7 */ /* 0x000ea40008001106 */
[----:B-123--:R-:W-:Y:S09]  /*3630*/  @!P0 BRA `(.L_x_60) ;  /* 0x0000003000dc8947 */ /* 0x00eff20003800000 */
.L_x_128:
[----:B------:R-:W-:Y:S01]  /*3640*/  IADD3 R10, PT, PT, R10, 0x1, RZ ;  /* 0x000000010a0a7810 */ /* 0x000fe20007ffe0ff */
[----:B------:R-:W-:Y:S06]  /*3650*/  BRA.U !UP3, `(.L_x_61) ;  /* 0x000000050b107547 */ /* 0x000fec000b800000 */
[----:B------:R-:W-:Y:S01]  /*3660*/  UPLOP3.LUT UP4, UPT, UPT, UPT, UPT, 0x40, 0x4 ;  /* 0x000000000004789c */ /* 0x000fe20003f8e870 */
[----:B------:R-:W-:Y:S01]  /*3670*/  UMOV UR13, UR8 ;  /* 0x00000008000d7c82 */ /* 0x000fe20008000000 */
[----:B------:R-:W-:Y:S01]  /*3680*/  UMOV UR12, UR4 ;  /* 0x00000004000c7c82 */ /* 0x000fe20008000000 */
[----:B------:R-:W-:-:S08]  /*3690*/  UMOV UR17, UR14 ;  /* 0x0000000e00117c82 */ /* 0x000fd00008000000 */
.L_x_64:
[----:B------:R-:W-:Y:S02]  /*36a0*/  UIADD3 UR13, UPT, UPT, UR13, 0x1, URZ ;  /* 0x000000010d0d7890 */ /* 0x000fe4000fffe0ff */
[----:B--2---:R-:W-:Y:S02]  /*36b0*/  ULEA UR11, UR17, UR5, 0x3 ;  /* 0x00000005110b7291 */ /* 0x004fe4000f8e18ff */
[----:B------:R-:W-:Y:S01]  /*36c0*/  UISETP.NE.AND UP0, UPT, UR13, URZ, UPT ;  /* 0x000000ff0d00728c */ /* 0x000fe2000bf05270 */
[----:B---3--:R-:W-:Y:S10]  /*36d0*/  @P2 BRA `(.L_x_62) ;  /* 0x00000000000c2947 */ /* 0x008ff40003800000 */
[----:B-1----:R-:W-:Y:S04]  /*36e0*/  SHF.L.U32 R2, R8, 0x1f, RZ ;  /* 0x0000001f08027819 */ /* 0x002fe800000006ff */
[----:B------:R-:W1:Y:S02]  /*36f0*/  SYNCS.PHASECHK.TRANS64.TRYWAIT P0, [UR11], R2 ;  /* 0x00000002ff0075a7 */ /* 0x000e64000800110b */
[----:B-1----:R-:W-:Y:S05]  /*3700*/  @!P0 BRA `(.L_x_63) ;  /* 0x0000003000c08947 */ /* 0x002fea0003800000 */
.L_x_62:
[----:B------:R-:W-:Y:S01]  /*3710*/  UISETP.NE.AND UP1, UPT, UR12, 0x1, UPT ;  /* 0x000000010c00788c */ /* 0x000fe2000bf25270 */
[----:B------:R-:W-:Y:S01]  /*3720*/  PLOP3.LUT P2, PT, PT, PT, PT, 0x80, 0x8 ;  /* 0x000000000008781c */ /* 0x000fe20003f4f070 */
[----:B------:R-:W-:Y:S02]  /*3730*/  UIADD3 UR14, UPT, UPT, UR17, 0x1, URZ ;  /* 0x00000001110e7890 */ /* 0x000fe4000fffe0ff */
[----:B------:R-:W-:Y:S02]  /*3740*/  ULEA UR64, UR17, UR10, 0x9 ;  /* 0x0000000a11407291 */ /* 0x000fe4000f8e48ff */
[----:B------:R-:W-:Y:S01]  /*3750*/  UISETP.NE.AND UP2, UPT, UR14, 0x9, UPT ;  /* 0x000000090e00788c */ /* 0x000fe2000bf45270 */
[----:B------:R-:W-:Y:S01]  /*3760*/  PLOP3.LUT P0, PT, PT, PT, UP1, 0x80, 0x8 ;  /* 0x000000000008781c */ /* 0x000fe20003f0f018 */
[----:B------:R-:W-:Y:S02]  /*3770*/  ULEA UR62, UR17, UR9, 0xa ;  /* 0x00000009113e7291 */ /* 0x000fe4000f8e50ff */
[----:B------:R-:W-:Y:S02]  /*3780*/  USEL UR35, URZ, 0x1, UP2 ;  /* 0x00000001ff237887 */ /* 0x000fe40009000000 */
[----:B------:R-:W-:Y:S02]  /*3790*/  USEL UR14, UR14, URZ, UP2 ;  /* 0x000000ff0e0e7287 */ /* 0x000fe40009000000 */
[----:B------:R-:W-:Y:S02]  /*37a0*/  UIADD3 UR60, UPT, UPT, UR64, 0x2, URZ ;  /* 0x00000002403c7890 */ /* 0x000fe4000fffe0ff */
[----:B------:R-:W-:Y:S01]  /*37b0*/  @UP1 ULEA UR34, UR14, UR5, 0x3 ;  /* 0x000000050e221291 */ /* 0x000fe2000f8e18ff */
[----:B------:R-:W-:Y:S01]  /*37c0*/  LOP3.LUT R8, R8, UR35, RZ, 0x3c, !PT ;  /* 0x0000002308087c12 */ /* 0x000fe2000f8e3cff */
[----:B------:R-:W-:Y:S02]  /*37d0*/  UIADD3 UR58, UPT, UPT, UR62, 0x2, URZ ;  /* 0x000000023e3a7890 */ /* 0x000fe4000fffe0ff */
[----:B------:R-:W-:Y:S01]  /*37e0*/  UIADD3 UR56, UPT, UPT, UR64, 0x4, URZ ;  /* 0x0000000440387890 */ /* 0x000fe2000fffe0ff */
[----:B-1----:R-:W-:Y:S01]  /*37f0*/  @P0 SHF.L.U32 R0, R8, 0x1f, RZ ;  /* 0x0000001f08000819 */ /* 0x002fe200000006ff */
[----:B------:R-:W-:Y:S02]  /*3800*/  UIADD3 UR54, UPT, UPT, UR62, 0x4, URZ ;  /* 0x000000043e367890 */ /* 0x000fe4000fffe0ff */
[----:B------:R-:W-:Y:S01]  /*3810*/  UIADD3 UR52, UPT, UPT, UR64, 0x6, URZ ;  /* 0x0000000640347890 */ /* 0x000fe2000fffe0ff */
[----:B------:R2:W3:Y:S01]  /*3820*/  @P0 SYNCS.PHASECHK.TRANS64.TRYWAIT P2, [UR34], R0 ;  /* 0x00000000ff0005a7 */ /* 0x0004e20008041122 */
[----:B------:R-:W-:Y:S02]  /*3830*/  UIADD3 UR50, UPT, UPT, UR62, 0x6, URZ ;  /* 0x000000063e327890 */ /* 0x000fe4000fffe0ff */
        /* <DEDUP_REMOVED lines=9> */
[----:B------:R-:W-:Y:S01]  /*38d0*/  UIADD3 UR12, UPT, UPT, UR12, -0x1, URZ ;  /* 0xffffffff0c0c7890 */ /* 0x000fe2000fffe0ff */
[----:B------:R-:W-:Y:S01]  /*38e0*/  UMOV UR65, 0x40004040 ;  /* 0x4000404000417882 */ /* 0x000fe20000000000 */
[----:B------:R-:W-:Y:S01]  /*38f0*/  UMOV UR63, 0x40004040 ;  /* 0x40004040003f7882 */ /* 0x000fe20000000000 */
[----:B------:R-:W-:Y:S01]  /*3900*/  UMOV UR61, 0x40004040 ;  /* 0x40004040003d7882 */ /* 0x000fe20000000000 */
[----:B------:R2:W-:Y:S01]  /*3910*/  UTCQMMA gdesc[UR62], gdesc[UR64], tmem[UR7], tmem[UR32], idesc[UR33], UP4 ;  /* 0x00ff20403e0075ea */ /* 0x0005e2000a000307 */
[----:B------:R-:W-:Y:S01]  /*3920*/  UPLOP3.LUT UP4, UPT, UPT, UPT, UPT, 0x80, 0x8 ;  /* 0x000000000008789c */ /* 0x000fe20003f8f070 */
[----:B------:R-:W-:Y:S01]  /*3930*/  UMOV UR59, 0x40004040 ;  /* 0x40004040003b7882 */ /* 0x000fe20000000000 */
[----:B------:R-:W-:Y:S01]  /*3940*/  UMOV UR57, 0x40004040 ;  /* 0x4000404000397882 */ /* 0x000fe20000000000 */
[----:B------:R2:W-:Y:S01]  /*3950*/  UTCQMMA gdesc[UR58], gdesc[UR60], tmem[UR7], tmem[UR30], idesc[UR31], UPT ;  /* 0x00ff1e3c3a0075ea */ /* 0x0005e2000b800307 */
        /* <DEDUP_REMOVED lines=14> */
[----:B------:R-:W-:Y:S01]  /*3a40*/  UMOV UR35, 0x40004040 ;  /* 0x4000404000237882 */ /* 0x000fe20000000000 */
[----:B------:R2:W-:Y:S01]  /*3a50*/  UTCQMMA gdesc[UR38], gdesc[UR40], tmem[UR7], tmem[UR20], idesc[UR21], UPT ;  /* 0x00ff1428260075ea */ /* 0x0005e2000b800307 */
[----:B------:R2:W-:Y:S01]  /*3a60*/  UTCQMMA gdesc[UR34], gdesc[UR36], tmem[UR7], tmem[UR18], idesc[UR19], UPT ;  /* 0x00ff1224220075ea */ /* 0x0005e2000b800307 */
[----:B------:R2:W-:Y:S01]  /*3a70*/  UTCBAR [UR11], URZ ;  /* 0x000000ff0b0073e9 */ /* 0x0005e200080000ff */
[----:B------:R-:W-:Y:S01]  /*3a80*/  UMOV UR17, UR14 ;  /* 0x0000000e00117c82 */ /* 0x000fe20008000000 */
[----:B------:R-:W-:Y:S05]  /*3a90*/  BRA.U UP0, `(.L_x_64) ;  /* 0xfffffffd00007547 */ /* 0x000fea000b83ffff */
.L_x_61:
[----:B------:R-:W-:Y:S01]  /*3aa0*/  UIADD3 UR15, UPT, UPT, UR15, 0x1, URZ ;  /* 0x000000010f0f7890 */ /* 0x000fe2000fffe0ff */
[C---:B------:R-:W-:Y:S01]  /*3ab0*/  ISETP.NE.AND P0, PT, R10.reuse, 0x2, PT ;  /* 0x000000020a00780c */ /* 0x040fe20003f05270 */
[----:B--2---:R-:W-:Y:S02]  /*3ac0*/  UIADD3 UR7, UPT, UPT, UR6, 0xd0, URZ ;  /* 0x000000d006077890 */ /* 0x004fe4000fffe0ff */
[----:B------:R-:W-:Y:S01]  /*3ad0*/  UISETP.NE.AND UP0, UPT, UR15, 0x4, UPT ;  /* 0x000000040f00788c */ /* 0x000fe2000bf05270 */
[----:B-1----:R-:W-:Y:S02]  /*3ae0*/  SEL R0, RZ, 0x1, P0 ;  /* 0x00000001ff007807 */ /* 0x002fe40000000000 */
[----:B------:R-:W-:Y:S01]  /*3af0*/  SEL R10, R10, RZ, P0 ;  /* 0x000000ff0a0a7207 */ /* 0x000fe20000000000 */
[----:B------:R-:W-:Y:S01]  /*3b00*/  USEL UR6, URZ, 0x1, UP0 ;  /* 0x00000001ff067887 */ /* 0x000fe20008000000 */
[----:B------:R-:W-:Y:S01]  /*3b10*/  LOP3.LUT R9, R9, R0, RZ, 0x3c, !PT ;  /* 0x0000000009097212 */ /* 0x000fe200078e3cff */
[----:B------:R-:W-:Y:S01]  /*3b20*/  USEL UR15, UR15, URZ, UP0 ;  /* 0x000000ff0f0f7287 */ /* 0x000fe20008000000 */
[----:B------:R1:W-:Y:S03]  /*3b30*/  UTCBAR [UR7], URZ ;  /* 0x000000ff070073e9 */ /* 0x0003e600080000ff */
[----:B------:R-:W-:Y:S01]  /*3b40*/  LOP3.LUT R11, R11, UR6, RZ, 0x3c, !PT ;  /* 0x000000060b0b7c12 */ /* 0x000fe2000f8e3cff */
[----:B------:R-:W-:Y:S07]  /*3b50*/  @P1 BRA `(.L_x_65) ;  /* 0xfffffff800381947 */ /* 0x000fee000383ffff */
[----:B------:R-:W2:Y:S01]  /*3b60*/  S2UR UR4, SR_CgaCtaId ;  /* 0x00000000000479c3 */ /* 0x000ea20000008800 */
[----:B------:R-:W-:Y:S01]  /*3b70*/  ELECT P0, URZ, PT ;  /* 0x0000000000ff782f */ /* 0x000fe20003800000 */
[----:B------:R-:W-:Y:S01]  /*3b80*/  IMAD.MOV.U32 R0, RZ, RZ, 0x1 ;  /* 0x00000001ff007424 */ /* 0x000fe200078e00ff */
[----:B------:R-:W-:Y:S01]  /*3b90*/  UIADD3 UR5, UPT, UPT, UR5, 0xf0, URZ ;  /* 0x000000f005057890 */ /* 0x000fe2000fffe0ff */
[----:B------:R-:W-:Y:S01]  /*3ba0*/  SHF.L.U32 R2, R11, 0x1f, RZ ;  /* 0x0000001f0b027819 */ /* 0x000fe200000006ff */
[----:B------:R-:W-:-:S03]  /*3bb0*/  UMOV UR6, 0x40 ;  /* 0x0000004000067882 */ /* 0x000fc60000000000 */
[----:B------:R-:W-:Y:S01]  /*3bc0*/  UVIRTCOUNT.DEALLOC.SMPOOL 0x80 ;  /* 0x000000800000784c */ /* 0x000fe20000000000 */
[----:B--2---:R-:W-:Y:S02]  /*3bd0*/  ULEA UR4, UR4, UR6, 0x18 ;  /* 0x0000000604047291 */ /* 0x004fe4000f8ec0ff */
[----:B------:R-:W-:-:S07]  /*3be0*/  ULEA UR6, UR15, UR5, 0x3 ;  /* 0x000000050f067291 */ /* 0x000fce000f8e18ff */
[----:B------:R2:W-:Y:S02]  /*3bf0*/  @P0 STS.U8 [UR4+0x1c], R0 ;  /* 0x00001c00ff000988 */ /* 0x0005e40008000004 */
[----:B------:R-:W4:Y:S02]  /*3c00*/  SYNCS.PHASECHK.TRANS64.TRYWAIT P0, [UR6], R2 ;  /* 0x00000002ff0075a7 */ /* 0x000f240008001106 */
[----:B--2-4-:R-:W-:Y:S05]  /*3c10*/  @!P0 BRA `(.L_x_66) ;  /* 0x0000002c00948947 */ /* 0x014fea0003800000 */
.L_x_131:
[----:B-1----:R-:W-:-:S04]  /*3c20*/  UIADD3 UR7, UPT, UPT, UR15, 0x1, URZ ;  /* 0x000000010f077890 */ /* 0x002fc8000fffe0ff */
[----:B------:R-:W-:-:S04]  /*3c30*/  UISETP.NE.AND UP0, UPT, UR7, 0x4, UPT ;  /* 0x000000040700788c */ /* 0x000fc8000bf05270 */
[----:B------:R-:W-:Y:S02]  /*3c40*/  USEL UR8, URZ, 0x1, UP0 ;  /* 0x00000001ff087887 */ /* 0x000fe40008000000 */
[----:B------:R-:W-:-:S04]  /*3c50*/  USEL UR7, UR7, URZ, UP0 ;  /* 0x000000ff07077287 */ /* 0x000fc80008000000 */
[----:B------:R-:W-:Y:S01]  /*3c60*/  ULEA UR6, UR7, UR5, 0x3 ;  /* 0x0000000507067291 */ /* 0x000fe2000f8e18ff */
[----:B--2---:R-:W-:-:S04]  /*3c70*/  LOP3.LUT R2, R11, UR8, RZ, 0x3c, !PT ;  /* 0x000000080b027c12 */ /* 0x004fc8000f8e3cff */
[----:B------:R-:W-:-:S04]  /*3c80*/  SHF.L.U32 R3, R2, 0x1f, RZ ;  /* 0x0000001f02037819 */ /* 0x000fc800000006ff */
[----:B------:R-:W1:Y:S02]  /*3c90*/  SYNCS.PHASECHK.TRANS64.TRYWAIT P0, [UR6], R3 ;  /* 0x00000003ff0075a7 */ /* 0x000e640008001106 */
[----:B-1----:R-:W-:Y:S05]  /*3ca0*/  @!P0 BRA `(.L_x_67) ;  /* 0x0000002c00888947 */ /* 0x002fea0003800000 */
.L_x_133:
        /* <DEDUP_REMOVED lines=9> */
.L_x_135:
[----:B------:R-:W-:-:S04]  /*3d40*/  UIADD3 UR7, UPT, UPT, UR7, 0x1, URZ ;  /* 0x0000000107077890 */ /* 0x000fc8000fffe0ff */
[----:B------:R-:W-:-:S04]  /*3d50*/  UISETP.NE.AND UP0, UPT, UR7, 0x4, UPT ;  /* 0x000000040700788c */ /* 0x000fc8000bf05270 */
[----:B------:R-:W-:Y:S02]  /*3d60*/  USEL UR6, URZ, 0x1, UP0 ;  /* 0x00000001ff067887 */ /* 0x000fe40008000000 */
[----:B------:R-:W-:-:S04]  /*3d70*/  USEL UR7, UR7, URZ, UP0 ;  /* 0x000000ff07077287 */ /* 0x000fc80008000000 */
[----:B------:R-:W-:Y:S01]  /*3d80*/  ULEA UR7, UR7, UR5, 0x3 ;  /* 0x0000000507077291 */ /* 0x000fe2000f8e18ff */
[----:B------:R-:W-:-:S04]  /*3d90*/  LOP3.LUT R2, R2, UR6, RZ, 0x3c, !PT ;  /* 0x0000000602027c12 */ /* 0x000fc8000f8e3cff */
[----:B------:R-:W-:-:S04]  /*3da0*/  SHF.L.U32 R2, R2, 0x1f, RZ ;  /* 0x0000001f02027819 */ /* 0x000fc800000006ff */
[----:B------:R-:W2:Y:S02]  /*3db0*/  SYNCS.PHASECHK.TRANS64.TRYWAIT P0, [UR7], R2 ;  /* 0x00000002ff0075a7 */ /* 0x000ea40008001107 */
[----:B--2---:R-:W-:Y:S05]  /*3dc0*/  @!P0 BRA `(.L_x_69) ;  /* 0x0000002c00708947 */ /* 0x004fea0003800000 */
.L_x_137:
[----:B------:R-:W-:Y:S01]  /*3dd0*/  NOP ;  /* 0x0000000000007918 */ /* 0x000fe20000000000 */
[----:B-1----:R-:W1:Y:S01]  /*3de0*/  LDS R0, [UR4+0x14] ;  /* 0x00001404ff007984 */ /* 0x002e620008000800 */
[----:B------:R-:W-:Y:S01]  /*3df0*/  ULOP3.LUT UR6, UR16, 0xffff, URZ, 0xc0, !UPT ;  /* 0x0000ffff10067892 */ /* 0x000fe2000f8ec0ff */
[----:B------:R-:W-:Y:S01]  /*3e00*/  UMOV UR8, 0xffff ;  /* 0x0000ffff00087882 */ /* 0x000fe20000000000 */
[----:B------:R-:W-:Y:S02]  /*3e10*/  UMOV UR5, 0x1 ;  /* 0x0000000100057882 */ /* 0x000fe40000000000 */
[----:B------:R-:W-:-:S04]  /*3e20*/  USHF.R.U32.HI UR6, URZ, 0x5, UR6 ;  /* 0x00000005ff067899 */ /* 0x000fc80008011606 */
[----:B------:R-:W-:Y:S02]  /*3e30*/  USHF.L.U32 UR8, UR8, UR6, URZ ;  /* 0x0000000608087299 */ /* 0x000fe400080006ff */
[----:B------:R-:W-:-:S04]  /*3e40*/  USHF.L.U32 UR5, UR5, UR6, URZ ;  /* 0x0000000605057299 */ /* 0x000fc800080006ff */
[----:B-1----:R-:W-:-:S04]  /*3e50*/  LOP3.LUT R0, R0, UR8, RZ, 0xc0, !PT ;  /* 0x0000000800007c12 */ /* 0x002fc8000f8ec0ff */
[----:B------:R-:W-:-:S13]  /*3e60*/  ISETP.NE.AND P0, PT, R0, UR8, PT ;  /* 0x0000000800007c0c */ /* 0x000fda000bf05270 */
[----:B------:R-:W-:Y:S05]  /*3e70*/  @P0 BRA `(.L_x_70) ;  /* 0x0000000000580947 */ /* 0x000fea0003800000 */
[----:B------:R-:W1:Y:S02]  /*3e80*/  LDS R0, [UR4+0x18] ;  /* 0x00001804ff007984 */ /* 0x000e640008000800 */
[----:B-1----:R-:W-:-:S04]  /*3e90*/  LOP3.LUT R0, R0, UR5, RZ, 0xc0, !PT ;  /* 0x0000000500007c12 */ /* 0x002fc8000f8ec0ff */
[----:B------:R-:W-:-:S13]  /*3ea0*/  ISETP.NE.AND P0, PT, R0, UR5, PT ;  /* 0x0000000500007c0c */ /* 0x000fda000bf05270 */
[----:B------:R-:W-:Y:S05]  /*3eb0*/  @P0 BRA `(.L_x_71) ;  /* 0x00000000003c0947 */ /* 0x000fea0003800000 */
[----:B------:R-:W1:Y:S01]  /*3ec0*/  S2R R2, SR_LANEID ;  /* 0x0000000000027919 */ /* 0x000e620000000000 */
[----:B------:R-:W-:Y:S01]  /*3ed0*/  ULOP3.LUT UR8, URZ, UR8, URZ, 0x33, !UPT ;  /* 0x00000008ff087292 */ /* 0x000fe2000f8e33ff */
[----:B------:R-:W-:Y:S02]  /*3ee0*/  VOTEU.ANY UR7, UPT, PT ;  /* 0x0000000000077886 */ /* 0x000fe400038e0100 */
[----:B------:R-:W-:-:S03]  /*3ef0*/  UFLO.U32 UR7, UR7 ;  /* 0x00000007000772bd */ /* 0x000fc600080e0000 */
[----:B------:R-:W-:-:S04]  /*3f00*/  IMAD.U32 R0, RZ, RZ, UR8 ;  /* 0x00000008ff007e24 */ /* 0x000fc8000f8e00ff */
[----:B------:R2:W4:Y:S02]  /*3f10*/  REDUX UR6, R0 ;  /* 0x00000000000673c4 */ /* 0x0005240000000000 */
[----:B------:R1:W-:Y:S02]  /*3f20*/  UTCATOMSWS.AND URZ, UR8 ;  /* 0x0000000800ff79e3 */ /* 0x0003e40008000000 */
[----:B-1----:R-:W-:Y:S02]  /*3f30*/  ISETP.EQ.U32.AND P0, PT, R2, UR7, PT ;  /* 0x0000000702007c0c */ /* 0x002fe4000bf02070 */
[----:B--2---:R-:W-:Y:S02]  /*3f40*/  LOP3.LUT R0, RZ, UR5, RZ, 0x33, !PT ;  /* 0x00000005ff007c12 */ /* 0x004fe4000f8e33ff */
[----:B----4-:R-:W-:Y:S02]  /*3f50*/  MOV R2, UR6 ;  /* 0x0000000600027c02 */ /* 0x010fe40008000f00 */
[----:B------:R-:W1:Y:S07]  /*3f60*/  REDUX UR5, R0 ;  /* 0x00000000000573c4 */ /* 0x000e6e0000000000 */
[----:B------:R2:W-:Y:S01]  /*3f70*/  @P0 ATOMS.AND RZ, [UR4+0x14], R2 ;  /* 0x00001402ffff098c */ /* 0x0005e2000a800004 */
[----:B-1----:R-:W-:-:S05]  /*3f80*/  IMAD.U32 R0, RZ, RZ, UR5 ;  /* 0x00000005ff007e24 */ /* 0x002fca000f8e00ff */
[----:B------:R2:W-:Y:S01]  /*3f90*/  @P0 ATOMS.AND RZ, [UR4+0x18], R0 ;  /* 0x00001800ffff098c */ /* 0x0005e2000a800004 */
[----:B------:R-:W-:Y:S05]  /*3fa0*/  BRA `(.L_x_72) ;  /* 0x0000000000147947 */ /* 0x000fea0003800000 */
.L_x_71:
[----:B------:R-:W-:Y:S02]  /*3fb0*/  MOV R2, 0x3fd0 ;  /* 0x00003fd000027802 */ /* 0x000fe40000000f00 */
[----:B---3-5:R-:W-:Y:S05]  /*3fc0*/  CALL.REL.NOINC `($__internal_0_$__cuda_sm10x_tcgen05_guardrail_trap_col_being_dealloced_not_returned_by_alloc) ;  /* 0x0000002c008c7944 */ /* 0x028fea0003c00000 */
[----:B------:R-:W-:Y:S05]  /*3fd0*/  BRA `(.L_x_72) ;  /* 0x0000000000087947 */ /* 0x000fea0003800000 */
.L_x_70:
[----:B------:R-:W-:Y:S02]  /*3fe0*/  MOV R2, 0x4000 ;  /* 0x0000400000027802 */ /* 0x000fe40000000f00 */
[----:B---3-5:R-:W-:Y:S05]  /*3ff0*/  CALL.REL.NOINC `($__internal_2_$__cuda_sm10x_tcgen05_guardrail_trap_unallocated_columns_being_dealloced) ;  /* 0x0000002c00987944 */ /* 0x028fea0003c00000 */
.L_x_72:
[----:B------:R-:W-:Y:S01]  /*4000*/  NOP ;  /* 0x0000000000007918 */ /* 0x000fe20000000000 */
[----:B------:R-:W-:Y:S05]  /*4010*/  EXIT ;  /* 0x000000000000794d */ /* 0x000fea0003800000 */
.L_x_54:
[----:B------:R-:W-:-:S09]  /*4020*/  UISETP.NE.OR UP2, UPT, UR8, 0x3, !UP2 ;  /* 0x000000030800788c */ /* 0x000fd2000d745670 */
[----:B------:R-:W-:Y:S05]  /*4030*/  BRA.U UP2, `(.L_x_73) ;  /* 0x0000000902cc7547 */ /* 0x000fea000b800000 */
[----:B------:R-:W1:Y:S01]  /*4040*/  LDCU.64 UR6, c[0x0][0x888] ;  /* 0x00011100ff0677ac */ /* 0x000e620008000a00 */
[----:B------:R-:W2:Y:S01]  /*4050*/  LDC R0, c[0x0][0xb30] ;  /* 0x0002cc00ff007b82 */ /* 0x000ea20000000800 */
[----:B------:R-:W-:Y:S02]  /*4060*/  HFMA2 R27, -RZ, RZ, 0, 0 ;  /* 0x00000000ff1b7431 */ /* 0x000fe400000001ff */
[----:B------:R-:W-:Y:S01]  /*4070*/  IMAD.MOV.U32 R29, RZ, RZ, 0x1 ;  /* 0x00000001ff1d7424 */ /* 0x000fe200078e00ff */
[----:B------:R-:W4:Y:S01]  /*4080*/  LDCU.64 UR4, c[0x0][0x890] ;  /* 0x00011200ff0477ac */ /* 0x000f220008000a00 */
[----:B------:R-:W-:Y:S01]  /*4090*/  IMAD.MOV.U32 R28, RZ, RZ, RZ ;  /* 0x000000ffff1c7224 */ /* 0x000fe200078e00ff */
[----:B------:R-:W-:Y:S01]  /*40a0*/  MOV R23, 0x800 ;  /* 0x0000080000177802 */ /* 0x000fe20000000f00 */
[----:B------:R-:W-:Y:S01]  /*40b0*/  UMOV UR8, 0x400 ;  /* 0x0000040000087882 */ /* 0x000fe20000000000 */
[----:B------:R-:W3:Y:S01]  /*40c0*/  LDC R22, c[0x0][0x370] ;  /* 0x0000dc00ff167b82 */ /* 0x000ee20000000800 */
[----:B------:R-:W-:-:S07]  /*40d0*/  UPLOP3.LUT UP1, UPT, UPT, UPT, UPT, 0x40, 0x4 ;  /* 0x000000000004789c */ /* 0x000fce0003f2e870 */
[----:B------:R-:W3:Y:S01]  /*40e0*/  LDC R3, c[0x0][0xb0c] ;  /* 0x0002c300ff037b82 */ /* 0x000ee20000000800 */
[----:B-1----:R-:W-:Y:S02]  /*40f0*/  UISETP.NE.U32.AND UP2, UPT, UR6, URZ, UPT ;  /* 0x000000ff0600728c */ /* 0x002fe4000bf45070 */
[----:B------:R-:W-:Y:S02]  /*4100*/  ULEA UR6, UR37, UR8, 0x18 ;  /* 0x0000000825067291 */ /* 0x000fe4000f8ec0ff */
[----:B------:R-:W-:Y:S02]  /*4110*/  UISETP.NE.AND.EX UP2, UPT, UR7, URZ, UPT, UP2 ;  /* 0x000000ff0700728c */ /* 0x000fe4000bf45320 */
[----:B------:R-:W-:Y:S01]  /*4120*/  UIADD3 UR7, UPT, UPT, UR6, 0x90, URZ ;  /* 0x0000009006077890 */ /* 0x000fe2000fffe0ff */
[----:B------:R-:W1:Y:S01]  /*4130*/  LDC R20, c[0x0][0xb20] ;  /* 0x0002c800ff147b82 */ /* 0x000e620000000800 */
[----:B----4-:R-:W-:Y:S01]  /*4140*/  UISETP.NE.U32.AND UP3, UPT, UR4, URZ, UPT ;  /* 0x000000ff0400728c */ /* 0x010fe2000bf65070 */
[----:B--2---:R-:W-:Y:S01]  /*4150*/  ISETP.NE.AND P1, PT, R0, 0x1, PT ;  /* 0x000000010000780c */ /* 0x004fe20003f25270 */
[----:B------:R-:W-:-:S02]  /*4160*/  UPRMT UR37, UR37, 0x654, UR7 ;  /* 0x0000065425257896 */ /* 0x000fc40008000007 */
[----:B------:R-:W-:-:S03]  /*4170*/  UISETP.NE.AND.EX UP3, UPT, UR5, URZ, UPT, UP3 ;  /* 0x000000ff0500728c */ /* 0x000fc6000bf65330 */
[----:B------:R-:W2:Y:S08]  /*4180*/  LDC.64 R30, c[0x0][0x348] ;  /* 0x0000d200ff1e7b82 */ /* 0x000eb00000000a00 */
[----:B------:R-:W4:Y:S08]  /*4190*/  LDC.64 R14, c[0x0][0xb10] ;  /* 0x0002c400ff0e7b82 */ /* 0x000f300000000a00 */
[----:B------:R-:W1:Y:S08]  /*41a0*/  LDC.64 R6, c[0x0][0xb18] ;  /* 0x0002c600ff067b82 */ /* 0x000e700000000a00 */
[----:B------:R-:W1:Y:S08]  /*41b0*/  LDC.64 R4, c[0x0][0xb28] ;  /* 0x0002ca00ff047b82 */ /* 0x000e700000000a00 */
[----:B---3--:R-:W1:Y:S02]  /*41c0*/  LDC R21, c[0x0][0x374] ;  /* 0x0000dd00ff157b82 */ /* 0x008e640000000800 */
.L_x_81:
[C---:B------:R-:W-:Y:S02]  /*41d0*/  LEA R0, R28.reuse, UR6, 0x3 ;  /* 0x000000061c007c11 */ /* 0x040fe4000f8e18ff */
[----:B------:R-:W-:Y:S02]  /*41e0*/  SHF.L.U32 R2, R27, 0x1f, RZ ;  /* 0x0000001f1b027819 */ /* 0x000fe400000006ff */
[----:B------:R-:W-:Y:S02]  /*41f0*/  LEA R16, R28, UR6, 0x4 ;  /* 0x000000061c107c11 */ /* 0x000fe4000f8e20ff */
[----:B---3--:R-:W3:Y:S02]  /*4200*/  SYNCS.PHASECHK.TRANS64.TRYWAIT P0, [R0+URZ+0xb0], R2 ;  /* 0x0000b002000075a7 */ /* 0x008ee400080011ff */
[----:B---3--:R-:W-:Y:S05]  /*4210*/  @!P0 BRA `(.L_x_74) ;  /* 0x0000002800748947 */ /* 0x008fea0003800000 */
.L_x_138:
[----:B------:R-:W-:Y:S01]  /*4220*/  ISETP.GE.AND P0, PT, R26, 0x1, PT ;  /* 0x000000011a00780c */ /* 0x000fe20003f06270 */
[----:B------:R-:W1:Y:S01]  /*4230*/  LDS.128 R16, [R16+0x140] ;  /* 0x0001400010107984 */ /* 0x000e620000000c00 */
[----:B------:R-:W-:Y:S01]  /*4240*/  ISETP.NE.U32.AND P4, PT, RZ, UR4, PT ;  /* 0x00000004ff007c0c */ /* 0x000fe2000bf85070 */
[----:B---3--:R-:W-:Y:S01]  /*4250*/  VIADD R0, R0, 0xc0 ;  /* 0x000000c000007836 */ /* 0x008fe20000000000 */
[----:B------:R-:W-:Y:S02]  /*4260*/  SHF.L.U32 R24, R29, 0x1f, RZ ;  /* 0x0000001f1d187819 */ /* 0x000fe400000006ff */
[----:B------:R-:W-:Y:S02]  /*4270*/  ISETP.NE.AND.EX P4, PT, RZ, UR5, PT, P4 ;  /* 0x00000005ff007c0c */ /* 0x000fe4000bf85340 */
[----:B------:R-:W-:Y:S01]  /*4280*/  PRMT R0, RZ, 0x654, R0 ;  /* 0x00000654ff007816 */ /* 0x000fe20000000000 */
[----:B------:R-:W-:Y:S01]  /*4290*/  @!PT LDS RZ, [RZ] ;  /* 0x00000000fffff984 */ /* 0x000fe20000000800 */
[----:B------:R-:W-:Y:S01]  /*42a0*/  @!PT LDS RZ, [RZ] ;  /* 0x00000000fffff984 */ /* 0x000fe20000000800 */
[----:B------:R-:W-:Y:S01]  /*42b0*/  @!PT LDS RZ, [RZ] ;  /* 0x00000000fffff984 */ /* 0x000fe20000000800 */
[----:B------:R-:W-:Y:S01]  /*42c0*/  @!PT LDS RZ, [RZ] ;  /* 0x00000000fffff984 */ /* 0x000fe20000000800 */
[----:B------:R3:W-:Y:S06]  /*42d0*/  MEMBAR.ALL.CTA ;  /* 0x0000000000007992 */ /* 0x0007ec0000008000 */
[----:B---3--:R-:W3:Y:S02]  /*42e0*/  FENCE.VIEW.ASYNC.S ;  /* 0x00000000000073c6 */ /* 0x008ee40000000000 */
[----:B---3--:R3:W-:Y:S01]  /*42f0*/  SYNCS.ARRIVE.TRANS64.RED.A1T0 RZ, [R0+URZ], RZ ;  /* 0x000000ff00ff79a7 */ /* 0x0087e200081004ff */
[----:B-1----:R-:W-:Y:S11]  /*4300*/  LOP3.LUT P3, RZ, R18, 0x1, RZ, 0xc0, !PT ;  /* 0x0000000112ff7812 */ /* 0x002ff6000786c0ff */
[----:B------:R-:W-:Y:S02]  /*4310*/  @!UPT UIADD3 URZ, UPT, UPT, URZ, URZ, URZ ;  /* 0x000000fffffff290 */ /* 0x000fe4000fffe0ff */
[----:B------:R-:W-:Y:S02]  /*4320*/  @P3 MOV R11, R16 ;  /* 0x00000010000b3202 */ /* 0x000fe40000000f00 */
[----:B------:R-:W-:Y:S01]  /*4330*/  @P3 LOP3.LUT R10, R17, 0xffff, RZ, 0xc0, !PT ;  /* 0x0000ffff110a3812 */ /* 0x000fe200078ec0ff */
[----:B---3--:R-:W-:Y:S06]  /*4340*/  @!P0 BRA `(.L_x_75) ;  /* 0x0000000000a48947 */ /* 0x008fec0003800000 */
[-C--:B------:R-:W-:Y:S01]  /*4350*/  IMAD.HI.U32 R0, R21, R7.reuse, RZ ;  /* 0x0000000715007227 */ /* 0x080fe200078e00ff */
[----:B------:R-:W-:Y:S02]  /*4360*/  ISETP.NE.AND P0, PT, R6, 0x1, PT ;  /* 0x000000010600780c */ /* 0x000fe40003f05270 */
[----:B------:R-:W-:Y:S01]  /*4370*/  ISETP.NE.AND P2, PT, R26, 0x1, PT ;  /* 0x000000011a00780c */ /* 0x000fe20003f45270 */
[----:B----4-:R-:W-:Y:S01]  /*4380*/  IMAD.HI.U32 R9, R22, R14, RZ ;  /* 0x0000000e16097227 */ /* 0x010fe200078e00ff */
[----:B------:R-:W-:Y:S02]  /*4390*/  SHF.R.U32.HI R0, RZ, R20, R0 ;  /* 0x00000014ff007219 */ /* 0x000fe40000011600 */
[----:B------:R-:W-:Y:S01]  /*43a0*/  ISETP.NE.AND P5, PT, R3, 0x1, PT ;  /* 0x000000010300780c */ /* 0x000fe20003fa5270 */
[----:B------:R-:W-:Y:S01]  /*43b0*/  IMAD.HI.U32 R13, R10, R7, RZ ;  /* 0x000000070a0d7227 */ /* 0x000fe200078e00ff */
[----:B------:R-:W-:Y:S02]  /*43c0*/  SHF.R.U32.HI R9, RZ, R15, R9 ;  /* 0x0000000fff097219 */ /* 0x000fe40000011609 */
[----:B------:R-:W-:Y:S01]  /*43d0*/  SEL R0, R21, R0, !P0 ;  /* 0x0000000015007207 */ /* 0x000fe20004000000 */
[----:B------:R-:W-:Y:S01]  /*43e0*/  IMAD.HI.U32 R12, R11, R14, RZ ;  /* 0x0000000e0b0c7227 */ /* 0x000fe200078e00ff */
[----:B------:R-:W-:Y:S03]  /*43f0*/  SEL R9, R22, R9, !P5 ;  /* 0x0000000916097207 */ /* 0x000fe60006800000 */
[-C--:B------:R-:W-:Y:S01]  /*4400*/  IMAD.HI.U32 R8, R0, R4.reuse, RZ ;  /* 0x0000000400087227 */ /* 0x080fe200078e00ff */
[----:B------:R-:W-:Y:S03]  /*4410*/  SHF.R.U32.HI R12, RZ, R15, R12 ;  /* 0x0000000fff0c7219 */ /* 0x000fe6000001160c */
[----:B------:R-:W-:Y:S01]  /*4420*/  IMAD.HI.U32 R2, R9, R4, RZ ;  /* 0x0000000409027227 */ /* 0x000fe200078e00ff */
[-C--:B------:R-:W-:Y:S02]  /*4430*/  @P2 SHF.R.U32.HI R0, RZ, R5.reuse, R8 ;  /* 0x00000005ff002219 */ /* 0x080fe40000011608 */
[----:B------:R-:W-:Y:S02]  /*4440*/  SHF.R.U32.HI R8, RZ, R20, R13 ;  /* 0x00000014ff087219 */ /* 0x000fe4000001160d */
[----:B------:R-:W-:Y:S01]  /*4450*/  @P2 SHF.R.U32.HI R9, RZ, R5, R2 ;  /* 0x00000005ff092219 */ /* 0x000fe20000011602 */
[----:B------:R-:W-:Y:S01]  /*4460*/  IMAD R0, R26, R0, RZ ;  /* 0x000000001a007224 */ /* 0x000fe200078e02ff */
[----:B------:R-:W-:Y:S02]  /*4470*/  SEL R8, R10, R8, !P0 ;  /* 0x000000080a087207 */ /* 0x000fe40004000000 */
[----:B------:R-:W-:Y:S01]  /*4480*/  SEL R2, R11, R12, !P5 ;  /* 0x0000000c0b027207 */ /* 0x000fe20006800000 */
[----:B------:R-:W-:Y:S01]  /*4490*/  IMAD R12, R26, R9, RZ ;  /* 0x000000091a0c7224 */ /* 0x000fe200078e02ff */
[C---:B------:R-:W-:Y:S01]  /*44a0*/  ISETP.GE.AND P0, PT, R8.reuse, R0, PT ;  /* 0x000000000800720c */ /* 0x040fe20003f06270 */
[----:B------:R-:W-:Y:S03]  /*44b0*/  IMAD.HI.U32 R0, R8, R4, RZ ;  /* 0x0000000408007227 */ /* 0x000fe600078e00ff */
[----:B------:R-:W-:Y:S02]  /*44c0*/  ISETP.GE.OR P0, PT, R2, R12, P0 ;  /* 0x0000000c0200720c */ /* 0x000fe40000706670 */
[-C--:B------:R-:W-:Y:S04]  /*44d0*/  SHF.R.U32.HI R0, RZ, R5.reuse, R0 ;  /* 0x00000005ff007219 */ /* 0x080fe80000011600 */
[----:B------:R-:W-:Y:S05]  /*44e0*/  SEL R13, R8, R0, !P2 ;  /* 0x00000000080d7207 */ /* 0x000fea0005000000 */
[----:B------:R-:W-:Y:S02]  /*44f0*/  IMAD.MOV R12, RZ, RZ, -R13 ;  /* 0x000000ffff0c7224 */ /* 0x000fe400078e0a0d */
[----:B------:R-:W-:Y:S04]  /*4500*/  @!P0 IMAD.HI.U32 R0, R2, R4, RZ ;  /* 0x0000000402008227 */ /* 0x000fe800078e00ff */
[----:B------:R-:W-:Y:S01]  /*4510*/  IMAD R12, R26, R12, R8 ;  /* 0x0000000c1a0c7224 */ /* 0x000fe200078e0208 */
[----:B------:R-:W-:Y:S04]  /*4520*/  @!P0 SHF.R.U32.HI R0, RZ, R5, R0 ;  /* 0x00000005ff008219 */ /* 0x000fe80000011600 */
[----:B------:R-:W-:Y:S04]  /*4530*/  @!P0 SEL R0, R2, R0, !P2 ;  /* 0x0000000002008207 */ /* 0x000fe80005000000 */
[----:B------:R-:W-:Y:S01]  /*4540*/  @!P0 IADD3 R13, PT, PT, R13, -R0, RZ ;  /* 0x800000000d0d8210 */ /* 0x000fe20007ffe0ff */
[----:B------:R-:W-:Y:S01]  /*4550*/  @!P0 IMAD R0, R9, R12, R0 ;  /* 0x0000000c09008224 */ /* 0x000fe200078e0200 */
[----:B------:R-:W-:Y:S01]  /*4560*/  IADD3 R9, PT, PT, -R8, RZ, RZ ;  /* 0x000000ff08097210 */ /* 0x000fe20007ffe1ff */
[--C-:B------:R-:W-:Y:S02]  /*4570*/  IMAD.MOV R12, RZ, RZ, -R2.reuse ;  /* 0x000000ffff0c7224 */ /* 0x100fe400078e0a02 */
[----:B------:R-:W-:Y:S02]  /*4580*/  @!P0 IMAD R8, R13, R26, R2 ;  /* 0x0000001a0d088224 */ /* 0x000fe400078e0202 */
[----:B------:R-:W-:Y:S02]  /*4590*/  @!P0 IMAD.MOV.U32 R2, RZ, RZ, R0 ;  /* 0x000000ffff028224 */ /* 0x000fe400078e0000 */
[----:B------:R-:W-:Y:S02]  /*45a0*/  IMAD R11, R3, R12, R11 ;  /* 0x0000000c030b7224 */ /* 0x000fe400078e020b */
[----:B------:R-:W-:Y:S02]  /*45b0*/  IMAD R10, R6, R9, R10 ;  /* 0x00000009060a7224 */ /* 0x000fe400078e020a */
[----:B------:R-:W-:Y:S02]  /*45c0*/  IMAD R11, R2, R3, R11 ;  /* 0x00000003020b7224 */ /* 0x000fe400078e020b */
[----:B------:R-:W-:Y:S02]  /*45d0*/  IMAD R10, R8, R6, R10 ;  /* 0x00000006080a7224 */ /* 0x000fe400078e020a */
.L_x_75:
[----:B------:R-:W-:Y:S05]  /*45e0*/  BRA.U UP1, `(.L_x_76) ;  /* 0x0000000101107547 */ /* 0x000fea000b800000 */
[----:B------:R-:W-:Y:S04]  /*45f0*/  MOV R2, UR13 ;  /* 0x0000000d00027c02 */ /* 0x000fe80008000f00 */
[----:B------:R-:W-:Y:S04]  /*4600*/  SHF.L.U32 R2, R2, 0x1f, RZ ;  /* 0x0000001f02027819 */ /* 0x000fe800000006ff */
[----:B------:R-:W1:Y:S02]  /*4610*/  SYNCS.PHASECHK.TRANS64.TRYWAIT P0, [UR6+0xa8], R2 ;  /* 0x0000a802ff0075a7 */ /* 0x000e640008001106 */
[----:B-1----:R-:W-:Y:S05]  /*4620*/  @!P0 BRA `(.L_x_77) ;  /* 0x0000002400848947 */ /* 0x002fea0003800000 */
.L_x_76:
[----:B------:R-:W-:Y:S05]  /*4630*/  BRA.U !UP3, `(.L_x_78) ;  /* 0x000000010b347547 */ /* 0x000fea000b800000 */
[----:B------:R-:W-:Y:S01]  /*4640*/  UPLOP3.LUT UP0, UPT, UPT, UPT, UP2, 0x80, 0x8 ;  /* 0x000000000008789c */ /* 0x000fe20003f0f020 */
[----:B-1----:R-:W-:Y:S02]  /*4650*/  HFMA2 R0, -RZ, RZ, 0, 5.9604644775390625e-08 ;  /* 0x00000001ff007431 */ /* 0x002fe400000001ff */
[----:B------:R-:W-:Y:S03]  /*4660*/  IMAD.MOV.U32 R60, RZ, RZ, 0x1 ;  /* 0x00000001ff3c7424 */ /* 0x000fe600078e00ff */
[----:B------:R-:W-:Y:S05]  /*4670*/  PLOP3.LUT P0, PT, PT, PT, UP0, 0x80, 0x8 ;  /* 0x000000000008781c */ /* 0x000fea0003f0f008 */
[----:B------:R-:W1:Y:S01]  /*4680*/  @UP0 LDCU.64 UR8, c[0x0][0x888] ;  /* 0x00011100ff0807ac */ /* 0x000e620008000a00 */
[----:B------:R-:W-:Y:S07]  /*4690*/  @UP0 UIMAD UR7, UR36, UR4, URZ ;  /* 0x00000004240702a4 */ /* 0x000fee000f8e02ff */
[----:B------:R-:W-:Y:S01]  /*46a0*/  @!P0 PRMT R60, R0, 0x7610, R60 ;  /* 0x00007610003c8816 */ /* 0x000fe2000000003c */
[----:B-1----:R-:W-:Y:S03]  /*46b0*/  @UP0 UIMAD.WIDE UR8, UR7, 0x4, UR8 ;  /* 0x00000004070808a5 */ /* 0x002fe6000f8e0208 */
[----:B------:R-:W1:Y:S03]  /*46c0*/  @!UP0 LDCU UR7, c[0x0][0x880] ;  /* 0x00011000ff0787ac */ /* 0x000e660008000800 */
[----:B-----5:R-:W-:Y:S01]  /*46d0*/  IMAD.U32 R34, RZ, RZ, UR8 ;  /* 0x00000008ff227e24 */ /* 0x020fe2000f8e00ff */
[----:B------:R-:W-:Y:S05]  /*46e0*/  MOV R35, UR9 ;  /* 0x0000000900237c02 */ /* 0x000fea0008000f00 */
[----:B------:R3:W5:Y:S02]  /*46f0*/  @P0 LDG.E R34, desc[UR40][R34.64] ;  /* 0x0000002822220981 */ /* 0x000764000c1e1900 */
[----:B-1-3--:R-:W-:Y:S07]  /*4700*/  @!P0 IMAD.U32 R34, RZ, RZ, UR7 ;  /* 0x00000007ff228e24 */ /* 0x00afee000f8e00ff */
.L_x_78:
[----:B-----5:R-:W-:Y:S01]  /*4710*/  @!P4 FSETP.EQ.AND P5, PT, R34, RZ, PT ;  /* 0x000000ff2200c20b */ /* 0x020fe20003fa2000 */
[----:B------:R-:W-:Y:S01]  /*4720*/  @!UPT UIADD3 URZ, UPT, UPT, URZ, URZ, URZ ;  /* 0x000000fffffff290 */ /* 0x000fe2000fffe0ff */
[----:B------:R-:W-:Y:S11]  /*4730*/  @!P4 BRA `(.L_x_79) ;  /* 0x000000000014c947 */ /* 0x000ff60003800000 */
[----:B------:R-:W-:Y:S02]  /*4740*/  LOP3.LUT P0, RZ, R60, 0xff, RZ, 0xc0, !PT ;  /* 0x000000ff3cff7812 */ /* 0x000fe4000780c0ff */
[----:B------:R-:W-:Y:S04]  /*4750*/  PLOP3.LUT P5, PT, PT, PT, UP0, 0x80, 0x8 ;  /* 0x000000000008781c */ /* 0x000fe80003faf008 */
[----:B------:R-:W-:Y:S07]  /*4760*/  PLOP3.LUT P5, PT, P5, PT, PT, 0x8, 0x80 ;  /* 0x000000000080781c */ /* 0x000fee0002fae170 */
[----:B------:R-:W-:Y:S11]  /*4770*/  @P0 FSETP.EQ.AND P5, PT, R34, RZ, PT ;  /* 0x000000ff2200020b */ /* 0x000ff60003fa2000 */
[----:B------:R-:W-:Y:S02]  /*4780*/  @!UPT UIADD3 URZ, UPT, UPT, URZ, URZ, URZ ;  /* 0x000000fffffff290 */ /* 0x000fe4000fffe0ff */
.L_x_79:
[----:B------:R-:W3:Y:S01]  /*4790*/  SYNCS.PHASECHK.TRANS64.TRYWAIT P4, [UR6+0x98], R24 ;  /* 0x00009818ff0075a7 */ /* 0x000ee20008081106 */
[----:B------:R-:W-:Y:S01]  /*47a0*/  @P3 SHF.R.U32.HI R25, RZ, 0x10, R17 ;  /* 0x00000010ff193819 */ /* 0x000fe20000011611 */
[----:B------:R-:W-:Y:S01]  /*47b0*/  VIADD R28, R28, 0x1 ;  /* 0x000000011c1c7836 */ /* 0x000fe20000000000 */
[----:B------:R-:W5:Y:S08]  /*47c0*/  LDC.64 R8, c[0x0][0xb10] ;  /* 0x0002c400ff087b82 */ /* 0x000f700000000a00 */
[----:B------:R-:W2:Y:S08]  /*47d0*/  LDC.64 R12, c[0x0][0xb18] ;  /* 0x0002c600ff0c7b82 */ /* 0x000eb00000000a00 */
[----:B-1----:R-:W1:Y:S08]  /*47e0*/  @!P1 LDC R0, c[0x0][0xb20] ;  /* 0x0002c800ff009b82 */ /* 0x002e700000000800 */
[----:B------:R-:W4:Y:S01]  /*47f0*/  @!P1 LDC R2, c[0x0][0xb0c] ;  /* 0x0002c300ff029b82 */ /* 0x000f220000000800 */
[C---:B-----5:R-:W-:Y:S05]  /*4800*/  @!P1 IMAD.HI.U32 R8, R11.reuse, R8, RZ ;  /* 0x000000080b089227 */ /* 0x060fea00078e00ff */
[----:B------:R-:W-:Y:S01]  /*4810*/  @!P1 SHF.R.U32.HI R8, RZ, R9, R8 ;  /* 0x00000009ff089219 */ /* 0x000fe20000011608 */
[----:B--2---:R-:W-:Y:S01]  /*4820*/  @!P1 IMAD.HI.U32 R13, R10, R13, RZ ;  /* 0x0000000d0a0d9227 */ /* 0x004fe200078e00ff */
[----:B------:R-:W-:Y:S04]  /*4830*/  @!P1 ISETP.NE.AND P0, PT, R12, 0x1, PT ;  /* 0x000000010c00980c */ /* 0x000fe80003f05270 */
[----:B-1----:R-:W-:Y:S02]  /*4840*/  @!P1 SHF.R.U32.HI R0, RZ, R0, R13 ;  /* 0x00000000ff009219 */ /* 0x002fe4000001160d */
[----:B----4-:R-:W-:Y:S02]  /*4850*/  @!P1 ISETP.NE.AND P2, PT, R2, 0x1, PT ;  /* 0x000000010200980c */ /* 0x010fe40003f45270 */
[----:B------:R-:W-:Y:S02]  /*4860*/  @!P1 SEL R9, R10, R0, !P0 ;  /* 0x000000000a099207 */ /* 0x000fe40004000000 */
[----:B------:R-:W-:Y:S02]  /*4870*/  ELECT P0, URZ, PT ;  /* 0x0000000000ff782f */ /* 0x000fe40003800000 */
[----:B------:R-:W-:Y:S05]  /*4880*/  @!P1 SEL R8, R11, R8, !P2 ;  /* 0x000000080b089207 */ /* 0x000fea0005000000 */
[----:B------:R-:W-:Y:S02]  /*4890*/  @!P1 IMAD.IADD R0, R9, 0x1, -R8 ;  /* 0x0000000109009824 */ /* 0x000fe400078e0a08 */
[----:B------:R-:W-:Y:S02]  /*48a0*/  @!P1 IMAD.IADD R8, R8, 0x1, -R9 ;  /* 0x0000000108089824 */ /* 0x000fe400078e0a09 */
[----:B------:R-:W-:Y:S02]  /*48b0*/  @!P1 IMAD R11, R0, R2, R11 ;  /* 0x00000002000b9224 */ /* 0x000fe400078e020b */
[----:B------:R-:W-:Y:S01]  /*48c0*/  @!P1 IMAD R10, R8, R12, R10 ;  /* 0x0000000c080a9224 */ /* 0x000fe200078e020a */
[----:B---3--:R-:W-:Y:S06]  /*48d0*/  @!P4 BRA `(.L_x_80) ;  /* 0x0000002000f0c947 */ /* 0x008fec0003800000 */
.L_x_141:
[----:B------:R-:W-:Y:S01]  /*48e0*/  PLOP3.LUT P5, PT, P5, P0, PT, 0xf2, 0x2f ;  /* 0x00000000002f781c */ /* 0x000fe20002fa1e72 */
[----:B------:R-:W-:Y:S01]  /*48f0*/  UMOV UR14, 0x0 ;  /* 0x00000000000e7882 */ /* 0x000fe20000000000 */
[----:B------:R-:W-:Y:S01]  /*4900*/  LOP3.LUT R29, R29, 0x1, RZ, 0x3c, !PT ;  /* 0x000000011d1d7812 */ /* 0x000fe200078e3cff */
[----:B------:R-:W-:Y:S01]  /*4910*/  UMOV UR15, 0x10000000 ;  /* 0x10000000000f7882 */ /* 0x000fe20000000000 */
[----:B------:R-:W-:Y:S01]  /*4920*/  UMOV UR12, UR36 ;  /* 0x00000024000c7c82 */ /* 0x000fe20008000000 */
[----:B------:R-:W-:Y:S08]  /*4930*/  @P3 R2UR UR36, R25 ;  /* 0x00000000192432ca */ /* 0x000ff000000e0000 */
[----:B------:R-:W-:Y:S01]  /*4940*/  @!P5 IADD3 R2, P0, PT, R30, 0x580, RZ ;  /* 0x000005801e02d810 */ /* 0x000fe20007f1e0ff */
[----:B------:R-:W-:Y:S01]  /*4950*/  @!P5 IMAD.SHL.U32 R58, R58, 0x20, RZ ;  /* 0x000000203a3ad824 */ /* 0x000fe200078e00ff */
[----:B------:R-:W-:Y:S01]  /*4960*/  VOTEU.ALL UP1, P5 ;  /* 0x0000000000ff7886 */ /* 0x000fe20002820000 */
[----:B------:R-:W-:Y:S01]  /*4970*/  @!P5 IMAD.SHL.U32 R59, R59, 0x40, RZ ;  /* 0x000000403b3bd824 */ /* 0x000fe200078e00ff */
[----:B------:R-:W-:Y:S01]  /*4980*/  @!P5 R2UR UR8, R2 ;  /* 0x000000000208d2ca */ /* 0x000fe200000e0000 */
[----:B-1----:R-:W-:Y:S01]  /*4990*/  @!P5 IMAD.X R0, RZ, RZ, R31, P0 ;  /* 0x000000ffff00d224 */ /* 0x002fe200000e061f */
[----:B------:R-:W-:Y:S01]  /*49a0*/  @!P5 R2UR UR10, R58 ;  /* 0x000000003a0ad2ca */ /* 0x000fe200000e0000 */
[----:B------:R-:W-:Y:S01]  /*49b0*/  @!UP1 UIADD3 UR9, UPT, UPT, UR6, 0x90, URZ ;  /* 0x0000009006099890 */ /* 0x000fe2000fffe0ff */
[----:B------:R-:W-:Y:S01]  /*49c0*/  @!P5 R2UR UR11, R59 ;  /* 0x000000003b0bd2ca */ /* 0x000fe200000e0000 */
[----:B------:R-:W-:Y:S01]  /*49d0*/  IMAD.IADD R58, R10, 0x1, R56 ;  /* 0x000000010a3a7824 */ /* 0x000fe200078e0238 */
[----:B------:R-:W-:Y:S01]  /*49e0*/  @!P5 R2UR UR7, R0 ;  /* 0x000000000007d2ca */ /* 0x000fe200000e0000 */
[----:B------:R-:W-:Y:S01]  /*49f0*/  IMAD.IADD R59, R11, 0x1, R57 ;  /* 0x000000010b3b7824 */ /* 0x000fe200078e0239 */
[C---:B------:R-:W-:Y:S04]  /*4a00*/  ISETP.NE.AND P0, PT, R28.reuse, 0x2, PT ;  /* 0x000000021c00780c */ /* 0x040fe80003f05270 */
[----:B------:R-:W-:Y:S01]  /*4a10*/  SEL R0, RZ, 0x1, P0 ;  /* 0x00000001ff007807 */ /* 0x000fe20000000000 */
[----:B------:R-:W-:Y:S01]  /*4a20*/  IMAD.U32 R8, RZ, RZ, UR8 ;  /* 0x00000008ff087e24 */ /* 0x000fe2000f8e00ff */
[----:B------:R-:W-:Y:S01]  /*4a30*/  @!UP1 UIADD3 UR8, UPT, UPT, UR6, 0x200, URZ ;  /* 0x0000020006089890 */ /* 0x000fe2000fffe0ff */
[----:B------:R-:W-:Y:S01]  /*4a40*/  SEL R28, R28, RZ, P0 ;  /* 0x000000ff1c1c7207 */ /* 0x000fe20000000000 */
[----:B------:R-:W-:Y:S01]  /*4a50*/  VOTEU.ALL UP1, P5 ;  /* 0x0000000000ff7886 */ /* 0x000fe20002820000 */
[----:B------:R-:W-:Y:S02]  /*4a60*/  LOP3.LUT R27, R27, R0, RZ, 0x3c, !PT ;  /* 0x000000001b1b7212 */ /* 0x000fe400078e3cff */
[----:B------:R-:W-:Y:S01]  /*4a70*/  IMAD.U32 R9, RZ, RZ, UR7 ;  /* 0x00000007ff097e24 */ /* 0x000fe2000f8e00ff */
[----:B------:R-:W-:Y:S04]  /*4a80*/  @!P5 R2UR UR16, R8 ;  /* 0x000000000810d2ca */ /* 0x000fe800000e0000 */
[----:B------:R-:W-:Y:S11]  /*4a90*/  @!P5 R2UR UR17, R9 ;  /* 0x000000000911d2ca */ /* 0x000ff600000e0000 */
[----:B------:R-:W-:Y:S02]  /*4aa0*/  @!UPT UIADD3 URZ, UPT, UPT, URZ, URZ, URZ ;  /* 0x000000fffffff290 */ /* 0x000fe4000fffe0ff */
[----:B------:R3:W-:Y:S01]  /*4ab0*/  @!UP1 UTMALDG.3D [UR8], [UR16], desc[UR14] ;  /* 0x00000e08100095b4 */ /* 0x0007e20008011000 */
[----:B------:R3:W-:Y:S01]  /*4ac0*/  @!P5 SYNCS.ARRIVE.TRANS64.RED.A0TR RZ, [UR6+0x90], R23 ;  /* 0x00009017ffffd9a7 */ /* 0x0007e20008300406 */
[----:B------:R-:W-:Y:S01]  /*4ad0*/  UPLOP3.LUT UP1, UPT, UPT, UPT, UPT, 0x80, 0x8 ;  /* 0x000000000008789c */ /* 0x000fe20003f2f070 */
[----:B------:R-:W-:Y:S01]  /*4ae0*/  SYNCS.ARRIVE.TRANS64.RED.A1T0 RZ, [UR37], RZ ;  /* 0x000000ffffff79a7 */ /* 0x000fe20008100425 */
[----:B------:R-:W-:Y:S09]  /*4af0*/  @P3 BRA `(.L_x_81) ;  /* 0xfffffff400b43947 */ /* 0x000ff2000383ffff */
[----:B------:R-:W-:Y:S07]  /*4b00*/  MOV R0, UR6 ;  /* 0x0000000600007c02 */ /* 0x000fee0008000f00 */
.L_x_82:
[----:B-1----:R-:W-:-:S04]  /*4b10*/  SHF.L.U32 R2, R29, 0x1f, RZ ;  /* 0x0000001f1d027819 */ /* 0x002fc800000006ff */
[----:B------:R1:W2:Y:S03]  /*4b20*/  SYNCS.PHASECHK.TRANS64.TRYWAIT P0, [R0+URZ+0x98], R2 ;  /* 0x00009802000075a7 */ /* 0x0002a600080011ff */
[----:B--2---:R-:W-:Y:S05]  /*4b30*/  @!P0 NANOSLEEP.SYNCS 0x989680 ;  /* 0x009896800000895d */ /* 0x004fea0003900000 */
[----:B------:R-:W2:Y:S02]  /*4b40*/  @!P0 SYNCS.PHASECHK.TRANS64 P0, [R0+URZ+0x98], R2 ;  /* 0x00009802000085a7 */ /* 0x000ea400080010ff */
[----:B--23--:R-:W-:Y:S05]  /*4b50*/  @P0 EXIT ;  /* 0x000000000000094d */ /* 0x00cfea0003800000 */
[----:B------:R-:W-:Y:S05]  /*4b60*/  BRA `(.L_x_82) ;  /* 0xfffffffc00e87947 */ /* 0x000fea000383ffff */
.L_x_73:
[----:B------:R-:W-:-:S06]  /*4b70*/  UISETP.GE.AND UP1, UPT, UR8, 0x4, UPT ;  /* 0x000000040800788c */ /* 0x000fcc000bf26270 */
[----:B------:R-:W-:-:S13]  /*4b80*/  PLOP3.LUT P0, PT, PT, PT, UP1, 0x80, 0x8 ;  /* 0x000000000008781c */ /* 0x000fda0003f0f018 */
[----:B------:R-:W-:Y:S05]  /*4b90*/  @!P0 EXIT ;  /* 0x000000000000894d */ /* 0x000fea0003800000 */
[----:B------:R-:W-:Y:S01]  /*4ba0*/  BAR.SYNC.DEFER_BLOCKING 0x6, 0xa0 ;  /* 0x0182800000007b1d */ /* 0x000fe20000010000 */
[C---:B------:R-:W-:Y:S01]  /*4bb0*/  IMAD.SHL.U32 R3, R64.reuse, 0x20, RZ ;  /* 0x0000002040037824 */ /* 0x040fe200078e00ff */
[----:B------:R-:W-:Y:S01]  /*4bc0*/  CS2R R68, SRZ ;  /* 0x0000000000447805 */ /* 0x000fe2000001ff00 */
[C---:B------:R-:W-:Y:S02]  /*4bd0*/  IMAD.SHL.U32 R2, R64.reuse, 0x10, RZ ;  /* 0x0000001040027824 */ /* 0x040fe400078e00ff */
[C---:B------:R-:W-:Y:S01]  /*4be0*/  IMAD.U32 R32, R64.reuse, 0x10000, RZ ;  /* 0x0001000040207824 */ /* 0x040fe200078e00ff */
[----:B------:R-:W-:Y:S02]  /*4bf0*/  UMOV UR43, 0x400 ;  /* 0x00000400002b7882 */ /* 0x000fe40000000000 */
[----:B------:R-:W1:Y:S01]  /*4c00*/  LDC R63, c[0x0][0x370] ;  /* 0x0000dc00ff3f7b82 */ /* 0x000e620000000800 */
[----:B------:R-:W-:Y:S01]  /*4c10*/  ULEA UR43, UR37, UR43, 0x18 ;  /* 0x0000002b252b7291 */ /* 0x000fe2000f8ec0ff */
[----:B------:R-:W-:Y:S01]  /*4c20*/  LOP3.LUT R4, R3, 0x80, RZ, 0xc0, !PT ;  /* 0x0000008003047812 */ /* 0x000fe200078ec0ff */
[----:B------:R-:W-:Y:S01]  /*4c30*/  IMAD.SHL.U32 R65, R64, 0x4, RZ ;  /* 0x0000000440417824 */ /* 0x000fe200078e00ff */
[----:B------:R-:W-:Y:S01]  /*4c40*/  LOP3.LUT R2, R2, 0x600, RZ, 0xc0, !PT ;  /* 0x0000060002027812 */ /* 0x000fe200078ec0ff */
[----:B------:R-:W-:Y:S01]  /*4c50*/  UIADD3 UR4, UPT, UPT, UR43, 0xa00, URZ ;  /* 0x00000a002b047890 */ /* 0x000fe2000fffe0ff */
[----:B------:R-:W-:Y:S01]  /*4c60*/  LOP3.LUT R4, R4, 0x10, R64, 0xf8, !PT ;  /* 0x0000001004047812 */ /* 0x000fe200078ef840 */
[----:B------:R-:W-:Y:S01]  /*4c70*/  IMAD.MOV.U32 R31, RZ, RZ, RZ ;  /* 0x000000ffff1f7224 */ /* 0x000fe200078e00ff */
[----:B------:R-:W2:Y:S01]  /*4c80*/  LDC R28, c[0x0][0xb0c] ;  /* 0x0002c300ff1c7b82 */ /* 0x000ea20000000800 */
[----:B------:R-:W-:Y:S01]  /*4c90*/  LOP3.LUT R2, R2, 0x60, R3, 0xf8, !PT ;  /* 0x0000006002027812 */ /* 0x000fe200078ef803 */
[----:B------:R-:W-:Y:S01]  /*4ca0*/  IMAD.MOV.U32 R70, RZ, RZ, RZ ;  /* 0x000000ffff467224 */ /* 0x000fe200078e00ff */
[----:B------:R-:W-:Y:S01]  /*4cb0*/  LOP3.LUT R32, R32, 0x600000, RZ, 0xc0, !PT ;  /* 0x0060000020207812 */ /* 0x000fe200078ec0ff */
[----:B------:R-:W-:Y:S01]  /*4cc0*/  IMAD.MOV.U32 R73, RZ, RZ, RZ ;  /* 0x000000ffff497224 */ /* 0x000fe200078e00ff */
[----:B------:R-:W-:Y:S01]  /*4cd0*/  LOP3.LUT R65, R4, 0x10, R65, 0x78, !PT ;  /* 0x0000001004417812 */ /* 0x000fe200078e7841 */
[----:B------:R-:W-:Y:S01]  /*4ce0*/  IMAD.U32 R71, RZ, RZ, UR4 ;  /* 0x00000004ff477e24 */ /* 0x000fe2000f8e00ff */
[----:B------:R-:W-:Y:S01]  /*4cf0*/  LOP3.LUT R2, R2, 0x100, R3, 0xf8, !PT ;  /* 0x0000010002027812 */ /* 0x000fe200078ef803 */
[----:B------:R-:W4:Y:S01]  /*4d00*/  LDC R61, c[0x0][0xb20] ;  /* 0x0002c800ff3d7b82 */ /* 0x000f220000000800 */
[----:B------:R-:W3:Y:S01]  /*4d10*/  LDS R0, [UR43+0x160] ;  /* 0x0001602bff007984 */ /* 0x000ee20008000800 */
[----:B------:R-:W1:Y:S01]  /*4d20*/  LDCU.64 UR46, c[0x0][0x348] ;  /* 0x00006900ff2e77ac */ /* 0x000e620008000a00 */
[----:B------:R-:W-:Y:S01]  /*4d30*/  LOP3.LUT R65, R2, R65, RZ, 0xfc, !PT ;  /* 0x0000004102417212 */ /* 0x000fe200078efcff */
[----:B------:R-:W1:Y:S04]  /*4d40*/  LDCU.64 UR38, c[0x0][0x888] ;  /* 0x00011100ff2677ac */ /* 0x000e680008000a00 */
[----:B------:R-:W1:Y:S01]  /*4d50*/  LDC R27, c[0x0][0xb30] ;  /* 0x0002cc00ff1b7b82 */ /* 0x000e620000000800 */
[----:B------:R-:W-:-:S07]  /*4d60*/  UIADD3 UR42, UPT, UPT, UR43, 0x200, URZ ;  /* 0x000002002b2a7890 */ /* 0x000fce000fffe0ff */
[----:B------:R-:W1:Y:S08]  /*4d70*/  LDC.64 R54, c[0x0][0xb10] ;  /* 0x0002c400ff367b82 */ /* 0x000e700000000a00 */
[----:B------:R-:W1:Y:S08]  /*4d80*/  LDC.64 R24, c[0x0][0xb18] ;  /* 0x0002c600ff187b82 */ /* 0x000e700000000a00 */
[----:B------:R-:W1:Y:S08]  /*4d90*/  LDC.64 R50, c[0x0][0x888] ;  /* 0x00022200ff327b82 */ /* 0x000e700000000a00 */
[----:B------:R-:W1:Y:S01]  /*4da0*/  LDC.64 R22, c[0x0][0xb28] ;  /* 0x0002ca00ff167b82 */ /* 0x000e620000000a00 */
[----:B---3--:R-:W-:-:S07]  /*4db0*/  IMAD.IADD R32, R0, 0x1, R32 ;  /* 0x0000000100207824 */ /* 0x008fce00078e0220 */
[----:B------:R-:W3:Y:S08]  /*4dc0*/  LDC.64 R52, c[0x0][0x890] ;  /* 0x00022400ff347b82 */ /* 0x000ef00000000a00 */
[----:B------:R-:W1:Y:S08]  /*4dd0*/  LDC.64 R48, c[0x0][0x8b0] ;  /* 0x00022c00ff307b82 */ /* 0x000e700000000a00 */
[----:B------:R-:W1:Y:S08]  /*4de0*/  LDC.64 R46, c[0x0][0x8a8] ;  /* 0x00022a00ff2e7b82 */ /* 0x000e700000000a00 */
[----:B--2-4-:R-:W1:Y:S02]  /*4df0*/  LDC R62, c[0x0][0x374] ;  /* 0x0000dd00ff3e7b82 */ /* 0x014e640000000800 */
.L_x_100:
[----:B------:R-:W-:Y:S02]  /*4e00*/  LEA R0, R73, UR43, 0x3 ;  /* 0x0000002b49007c11 */ /* 0x000fe4000f8e18ff */
[----:B------:R-:W-:Y:S02]  /*4e10*/  SHF.L.U32 R2, R69, 0x1f, RZ ;  /* 0x0000001f45027819 */ /* 0x000fe400000006ff */
[----:B------:R-:W-:Y:S02]  /*4e20*/  LEA R16, R73, UR43, 0x4 ;  /* 0x0000002b49107c11 */ /* 0x000fe4000f8e20ff */
[----:B--2---:R-:W2:Y:S02]  /*4e30*/  SYNCS.PHASECHK.TRANS64.TRYWAIT P0, [R0+URZ+0xb0], R2 ;  /* 0x0000b002000075a7 */ /* 0x004ea400080011ff */
[----:B-12---:R-:W-:Y:S05]  /*4e40*/  @!P0 BRA `(.L_x_83) ;  /* 0x0000001c00ac8947 */ /* 0x006fea0003800000 */
.L_x_142:
[----:B------:R-:W4:Y:S01]  /*4e50*/  LDC.64 R10, c[0x0][0xb10] ;  /* 0x0002c400ff0a7b82 */ /* 0x000f220000000a00 */
[----:B------:R-:W3:Y:S01]  /*4e60*/  LDS.128 R16, [R16+0x140] ;  /* 0x0001400010107984 */ /* 0x000ee20000000c00 */
[----:B-1----:R-:W-:Y:S01]  /*4e70*/  ISETP.NE.AND P1, PT, R27, 0x1, PT ;  /* 0x000000011b00780c */ /* 0x002fe20003f25270 */
[----:B--2---:R-:W-:Y:S01]  /*4e80*/  VIADD R0, R0, 0xc0 ;  /* 0x000000c000007836 */ /* 0x004fe20000000000 */
[----:B------:R-:W-:Y:S04]  /*4e90*/  ISETP.GE.AND P0, PT, R26, 0x1, PT ;  /* 0x000000011a00780c */ /* 0x000fe80003f06270 */
[----:B------:R-:W1:Y:S01]  /*4ea0*/  LDC.64 R8, c[0x0][0xb18] ;  /* 0x0002c600ff087b82 */ /* 0x000e620000000a00 */
[----:B------:R-:W-:Y:S01]  /*4eb0*/  PRMT R0, RZ, 0x654, R0 ;  /* 0x00000654ff007816 */ /* 0x000fe20000000000 */
[----:B------:R-:W-:Y:S01]  /*4ec0*/  @!PT LDS RZ, [RZ] ;  /* 0x00000000fffff984 */ /* 0x000fe20000000800 */
[----:B------:R-:W-:Y:S01]  /*4ed0*/  @!PT LDS RZ, [RZ] ;  /* 0x00000000fffff984 */ /* 0x000fe20000000800 */
[----:B------:R-:W-:Y:S01]  /*4ee0*/  @!PT LDS RZ, [RZ] ;  /* 0x00000000fffff984 */ /* 0x000fe20000000800 */
[----:B------:R-:W-:Y:S01]  /*4ef0*/  @!PT LDS RZ, [RZ] ;  /* 0x00000000fffff984 */ /* 0x000fe20000000800 */
[----:B------:R2:W-:Y:S06]  /*4f00*/  MEMBAR.ALL.CTA ;  /* 0x0000000000007992 */ /* 0x0005ec0000008000 */
[----:B--2---:R-:W2:Y:S01]  /*4f10*/  FENCE.VIEW.ASYNC.S ;  /* 0x00000000000073c6 */ /* 0x004ea20000000000 */
[----:B------:R-:W1:Y:S08]  /*4f20*/  @!P1 LDC R12, c[0x0][0xb20] ;  /* 0x0002c800ff0c9b82 */ /* 0x000e700000000800 */
[----:B------:R-:W1:Y:S01]  /*4f30*/  @!P1 LDC R7, c[0x0][0xb0c] ;  /* 0x0002c300ff079b82 */ /* 0x000e620000000800 */
[----:B--2---:R2:W-:Y:S01]  /*4f40*/  SYNCS.ARRIVE.TRANS64.RED.A1T0 RZ, [R0+URZ], RZ ;  /* 0x000000ff00ff79a7 */ /* 0x0045e200081004ff */
[----:B---3--:R-:W-:Y:S04]  /*4f50*/  LOP3.LUT P4, RZ, R18, 0x1, RZ, 0xc0, !PT ;  /* 0x0000000112ff7812 */ /* 0x008fe8000788c0ff */
[----:B------:R-:W-:Y:S09]  /*4f60*/  P2R R72, PR, RZ, 0x10 ;  /* 0x00000010ff487803 */ /* 0x000ff20000000000 */
[----:B------:R-:W-:Y:S02]  /*4f70*/  @P4 MOV R30, R16 ;  /* 0x00000010001e4202 */ /* 0x000fe40000000f00 */
[----:B------:R-:W-:Y:S01]  /*4f80*/  @P4 LOP3.LUT R29, R17, 0xffff, RZ, 0xc0, !PT ;  /* 0x0000ffff111d4812 */ /* 0x000fe200078ec0ff */
[----:B--2-4-:R-:W-:Y:S06]  /*4f90*/  @!P0 BRA `(.L_x_84) ;  /* 0x0000000000a48947 */ /* 0x014fec0003800000 */
[----:B------:R-:W-:Y:S01]  /*4fa0*/  IMAD.HI.U32 R0, R62, R25, RZ ;  /* 0x000000193e007227 */ /* 0x000fe200078e00ff */
[----:B------:R-:W-:Y:S02]  /*4fb0*/  ISETP.NE.AND P0, PT, R24, 0x1, PT ;  /* 0x000000011800780c */ /* 0x000fe40003f05270 */
[----:B------:R-:W-:Y:S01]  /*4fc0*/  ISETP.NE.AND P2, PT, R26, 0x1, PT ;  /* 0x000000011a00780c */ /* 0x000fe20003f45270 */
[----:B------:R-:W-:Y:S01]  /*4fd0*/  IMAD.HI.U32 R4, R63, R54, RZ ;  /* 0x000000363f047227 */ /* 0x000fe200078e00ff */
[----:B------:R-:W-:Y:S02]  /*4fe0*/  SHF.R.U32.HI R0, RZ, R61, R0 ;  /* 0x0000003dff007219 */ /* 0x000fe40000011600 */
[----:B------:R-:W-:Y:S01]  /*4ff0*/  ISETP.NE.AND P3, PT, R28, 0x1, PT ;  /* 0x000000011c00780c */ /* 0x000fe20003f65270 */
[----:B------:R-:W-:Y:S01]  /*5000*/  IMAD.HI.U32 R6, R29, R25, RZ ;  /* 0x000000191d067227 */ /* 0x000fe200078e00ff */
[-C--:B------:R-:W-:Y:S02]  /*5010*/  SHF.R.U32.HI R4, RZ, R55.reuse, R4 ;  /* 0x00000037ff047219 */ /* 0x080fe40000011604 */
[----:B------:R-:W-:Y:S01]  /*5020*/  SEL R0, R62, R0, !P0 ;  /* 0x000000003e007207 */ /* 0x000fe20004000000 */
[----:B------:R-:W-:Y:S01]  /*5030*/  IMAD.HI.U32 R5, R30, R54, RZ ;  /* 0x000000361e057227 */ /* 0x000fe200078e00ff */
[----:B------:R-:W-:Y:S03]  /*5040*/  SEL R4, R63, R4, !P3 ;  /* 0x000000043f047207 */ /* 0x000fe60005800000 */
[-C--:B------:R-:W-:Y:S01]  /*5050*/  IMAD.HI.U32 R3, R0, R22.reuse, RZ ;  /* 0x0000001600037227 */ /* 0x080fe200078e00ff */
[----:B------:R-:W-:Y:S03]  /*5060*/  SHF.R.U32.HI R5, RZ, R55, R5 ;  /* 0x00000037ff057219 */ /* 0x000fe60000011605 */
[----:B------:R-:W-:Y:S01]  /*5070*/  IMAD.HI.U32 R2, R4, R22, RZ ;  /* 0x0000001604027227 */ /* 0x000fe200078e00ff */
[----:B------:R-:W-:Y:S02]  /*5080*/  @P2 SHF.R.U32.HI R0, RZ, R23, R3 ;  /* 0x00000017ff002219 */ /* 0x000fe40000011603 */
[----:B------:R-:W-:Y:S02]  /*5090*/  SHF.R.U32.HI R3, RZ, R61, R6 ;  /* 0x0000003dff037219 */ /* 0x000fe40000011606 */
[----:B------:R-:W-:Y:S01]  /*50a0*/  @P2 SHF.R.U32.HI R4, RZ, R23, R2 ;  /* 0x00000017ff042219 */ /* 0x000fe20000011602 */
[----:B------:R-:W-:Y:S01]  /*50b0*/  IMAD R0, R26, R0, RZ ;  /* 0x000000001a007224 */ /* 0x000fe200078e02ff */
[----:B------:R-:W-:Y:S02]  /*50c0*/  SEL R3, R29, R3, !P0 ;  /* 0x000000031d037207 */ /* 0x000fe40004000000 */
[----:B------:R-:W-:Y:S01]  /*50d0*/  SEL R2, R30, R5, !P3 ;  /* 0x000000051e027207 */ /* 0x000fe20005800000 */
[----:B------:R-:W-:Y:S01]  /*50e0*/  IMAD R5, R26, R4, RZ ;  /* 0x000000041a057224 */ /* 0x000fe200078e02ff */
[C---:B------:R-:W-:Y:S01]  /*50f0*/  ISETP.GE.AND P0, PT, R3.reuse, R0, PT ;  /* 0x000000000300720c */ /* 0x040fe20003f06270 */
[C---:B------:R-:W-:Y:S03]  /*5100*/  IMAD.HI.U32 R0, R3.reuse, R22, RZ ;  /* 0x0000001603007227 */ /* 0x040fe600078e00ff */
[C---:B------:R-:W-:Y:S02]  /*5110*/  ISETP.GE.OR P0, PT, R2.reuse, R5, P0 ;  /* 0x000000050200720c */ /* 0x040fe40000706670 */
[----:B------:R-:W-:Y:S04]  /*5120*/  SHF.R.U32.HI R0, RZ, R23, R0 ;  /* 0x00000017ff007219 */ /* 0x000fe80000011600 */
[C---:B------:R-:W-:Y:S05]  /*5130*/  SEL R6, R3.reuse, R0, !P2 ;  /* 0x0000000003067207 */ /* 0x040fea0005000000 */
        /* <DEDUP_REMOVED lines=14> */
[----:B------:R-:W-:Y:S07]  /*5220*/  IMAD R29, R3, R24, R29 ;  /* 0x00000018031d7224 */ /* 0x000fee00078e021d */
.L_x_84:
[----:B------:R-:W-:Y:S01]  /*5230*/  @!P1 IMAD.HI.U32 R0, R30, R10, RZ ;  /* 0x0000000a1e009227 */ /* 0x000fe200078e00ff */
[----:B-1----:R-:W-:Y:S01]  /*5240*/  @!P1 ISETP.NE.AND P0, PT, R8, 0x1, PT ;  /* 0x000000010800980c */ /* 0x002fe20003f05270 */
[----:B------:R-:W-:Y:S01]  /*5250*/  ULOP3.LUT UP0, URZ, UR42, 0x90, URZ, 0xc0, !UPT ;  /* 0x000000902aff7892 */ /* 0x000fe2000f80c0ff */
[----:B------:R-:W-:Y:S01]  /*5260*/  @!P1 ISETP.NE.AND P2, PT, R7, 0x1, PT ;  /* 0x000000010700980c */ /* 0x000fe20003f45270 */
[----:B------:R-:W-:Y:S01]  /*5270*/  @!P1 IMAD.HI.U32 R2, R29, R9, RZ ;  /* 0x000000091d029227 */ /* 0x000fe200078e00ff */
[----:B------:R-:W-:Y:S02]  /*5280*/  @!P1 SHF.R.U32.HI R0, RZ, R11, R0 ;  /* 0x0000000bff009219 */ /* 0x000fe40000011600 */
[----:B------:R-:W-:Y:S01]  /*5290*/  @P4 SHF.R.U32.HI R67, RZ, 0x10, R17 ;  /* 0x00000010ff434819 */ /* 0x000fe20000011611 */
[----:B------:R-:W-:Y:S01]  /*52a0*/  VIADD R73, R73, 0x1 ;  /* 0x0000000149497836 */ /* 0x000fe20000000000 */
[----:B------:R-:W-:Y:S02]  /*52b0*/  @!P1 SHF.R.U32.HI R2, RZ, R12, R2 ;  /* 0x0000000cff029219 */ /* 0x000fe40000011602 */
[----:B------:R-:W-:Y:S02]  /*52c0*/  @!P1 SEL R3, R30, R0, !P2 ;  /* 0x000000001e039207 */ /* 0x000fe40005000000 */
[----:B------:R-:W-:Y:S05]  /*52d0*/  @!P1 SEL R2, R29, R2, !P0 ;  /* 0x000000021d029207 */ /* 0x000fea0004000000 */
[----:B------:R-:W-:Y:S02]  /*52e0*/  @!P1 IMAD.IADD R0, R2, 0x1, -R3 ;  /* 0x0000000102009824 */ /* 0x000fe400078e0a03 */
[----:B------:R-:W-:Y:S02]  /*52f0*/  @!P1 IMAD.IADD R2, R3, 0x1, -R2 ;  /* 0x0000000103029824 */ /* 0x000fe400078e0a02 */
[----:B------:R-:W-:Y:S02]  /*5300*/  @!P1 IMAD R30, R0, R7, R30 ;  /* 0x00000007001e9224 */ /* 0x000fe400078e021e */
[----:B------:R-:W-:Y:S01]  /*5310*/  @!P1 IMAD R29, R2, R8, R29 ;  /* 0x00000008021d9224 */ /* 0x000fe200078e021d */
[----:B------:R-:W-:Y:S06]  /*5320*/  BRA.U !UP0, `(.L_x_85) ;  /* 0x0000000108407547 */ /* 0x000fec000b800000 */
[----:B------:R-:W1:Y:S01]  /*5330*/  LDCU.64 UR8, c[0x4][0x80] ;  /* 0x01001000ff0877ac */ /* 0x000e620008000a00 */
[----:B------:R-:W-:Y:S01]  /*5340*/  MOV R3, 0x0 ;  /* 0x0000000000037802 */ /* 0x000fe20000000f00 */
[----:B------:R-:W-:Y:S02]  /*5350*/  HFMA2 R12, -RZ, RZ, 0, 5.9604644775390625e-08 ;  /* 0x00000001ff0c7431 */ /* 0x000fe400000001ff */
[----:B------:R-:W-:Y:S02]  /*5360*/  IMAD.MOV.U32 R8, RZ, RZ, 0x70 ;  /* 0x00000070ff087424 */ /* 0x000fe400078e00ff */
[----:B------:R-:W-:Y:S01]  /*5370*/  IMAD.MOV.U32 R13, RZ, RZ, RZ ;  /* 0x000000ffff0d7224 */ /* 0x000fe200078e00ff */
[----:B------:R-:W2:Y:S01]  /*5380*/  LDCU.64 UR6, c[0x4][0x88] ;  /* 0x01001100ff0677ac */ /* 0x000ea20008000a00 */
[----:B------:R-:W3:Y:S01]  /*5390*/  LDC.64 R2, c[0x4][R3] ;  /* 0x0100000003027b82 */ /* 0x000ee20000000a00 */
[----:B------:R-:W4:Y:S01]  /*53a0*/  LDCU.64 UR4, c[0x4][0x8] ;  /* 0x01000100ff0477ac */ /* 0x000f220008000a00 */
[----:B-1----:R-:W-:Y:S01]  /*53b0*/  MOV R5, UR9 ;  /* 0x0000000900057c02 */ /* 0x002fe20008000f00 */
[----:B------:R-:W-:Y:S01]  /*53c0*/  IMAD.U32 R4, RZ, RZ, UR8 ;  /* 0x00000008ff047e24 */ /* 0x000fe2000f8e00ff */
[----:B--2---:R-:W-:Y:S01]  /*53d0*/  MOV R7, UR7 ;  /* 0x0000000700077c02 */ /* 0x004fe20008000f00 */
[----:B------:R-:W-:Y:S01]  /*53e0*/  IMAD.U32 R6, RZ, RZ, UR6 ;  /* 0x00000006ff067e24 */ /* 0x000fe2000f8e00ff */
[----:B----4-:R-:W-:Y:S01]  /*53f0*/  MOV R11, UR5 ;  /* 0x00000005000b7c02 */ /* 0x010fe20008000f00 */
[----:B------:R-:W-:Y:S02]  /*5400*/  IMAD.U32 R10, RZ, RZ, UR4 ;  /* 0x00000004ff0a7e24 */ /* 0x000fe4000f8e00ff */
[----:B------:R-:W-:Y:S07]  /*5410*/  LEPC R20, `(.L_x_85) ;  /* 0x000000001014794e */ /* 0x000fee0000000000 */
[----:B---3-5:R-:W-:Y:S05]  /*5420*/  CALL.ABS.NOINC R2 ;  /* 0x0000000002007343 */ /* 0x028fea0003c00000 */
.L_x_85:
[----:B------:R-:W-:Y:S01]  /*5430*/  LOP3.LUT P0, RZ, R71, 0x90, RZ, 0xc0, !PT ;  /* 0x0000009047ff7812 */ /* 0x000fe2000780c0ff */
[----:B------:R-:W-:Y:S11]  /*5440*/  BSSY.RECONVERGENT B6, `(.L_x_86) ;  /* 0x0000013000067945 */ /* 0x000ff60003800200 */
[----:B------:R-:W-:Y:S01]  /*5450*/  @!UPT UIADD3 URZ, UPT, UPT, URZ, URZ, URZ ;  /* 0x000000fffffff290 */ /* 0x000fe2000fffe0ff */
[----:B------:R-:W-:Y:S05]  /*5460*/  @!P0 BRA `(.L_x_87) ;  /* 0x0000000000408947 */ /* 0x000fea0003800000 */
        /* <DEDUP_REMOVED lines=16> */
.L_x_87:
[----:B------:R-:W-:Y:S05]  /*5570*/  BSYNC.RECONVERGENT B6 ;  /* 0x0000000000067941 */ /* 0x000fea0003800200 */
.L_x_86:
[----:B------:R-:W-:Y:S01]  /*5580*/  ISETP.NE.U32.AND P3, PT, R52, RZ, PT ;  /* 0x000000ff3400720c */ /* 0x000fe20003f65070 */
[----:B------:R-:W-:Y:S01]  /*5590*/  UISETP.NE.AND UP1, UPT, UR44, URZ, UPT ;  /* 0x000000ff2c00728c */ /* 0x000fe2000bf25270 */
[----:B------:R-:W-:Y:S02]  /*55a0*/  ISETP.NE.U32.AND P4, PT, R48, RZ, PT ;  /* 0x000000ff3000720c */ /* 0x000fe40003f85070 */
[----:B------:R-:W-:Y:S02]  /*55b0*/  ISETP.NE.AND.EX P3, PT, R53, RZ, PT, P3 ;  /* 0x000000ff3500720c */ /* 0x000fe40003f65330 */
[----:B------:R-:W-:Y:S02]  /*55c0*/  PLOP3.LUT P1, PT, PT, PT, PT, 0x8, 0x80 ;  /* 0x000000000080781c */ /* 0x000fe40003f2e170 */
[----:B------:R-:W-:Y:S02]  /*55d0*/  PLOP3.LUT P0, PT, PT, PT, UP1, 0x80, 0x8 ;  /* 0x000000000008781c */ /* 0x000fe40003f0f018 */
[----:B------:R-:W-:Y:S02]  /*55e0*/  ISETP.NE.AND.EX P4, PT, R49, RZ, PT, P4 ;  /* 0x000000ff3100720c */ /* 0x000fe40003f85340 */
[----:B------:R-:W1:Y:S09]  /*55f0*/  @UP1 LDCU.64 UR4, c[0x0][0x888] ;  /* 0x00011100ff0417ac */ /* 0x000e720008000a00 */
[----:B------:R-:W-:Y:S01]  /*5600*/  @P0 PLOP3.LUT P1, PT, P3, PT, PT, 0x80, 0x8 ;  /* 0x000000000008081c */ /* 0x000fe20001f2f070 */
[----:B-1----:R-:W-:Y:S04]  /*5610*/  @UP1 UISETP.NE.U32.AND UP0, UPT, UR4, URZ, UPT ;  /* 0x000000ff0400128c */ /* 0x002fe8000bf05070 */
[----:B------:R-:W-:Y:S04]  /*5620*/  @UP1 UISETP.NE.AND.EX UP0, UPT, UR5, URZ, UPT, UP0 ;  /* 0x000000ff0500128c */ /* 0x000fe8000bf05300 */
[----:B------:R-:W-:Y:S01]  /*5630*/  @UP1 USEL UR4, URZ, 0xffffffff, UP0 ;  /* 0xffffffffff041887 */ /* 0x000fe20008000000 */
[----:B------:R-:W-:Y:S11]  /*5640*/  @!P3 BRA `(.L_x_88) ;  /* 0x00000000002cb947 */ /* 0x000ff60003800000 */
[----:B------:R-:W-:Y:S01]  /*5650*/  ISETP.NE.U32.AND P2, PT, R50, RZ, PT ;  /* 0x000000ff3200720c */ /* 0x000fe20003f45070 */
[----:B------:R-:W-:Y:S03]  /*5660*/  IMAD.MOV.U32 R60, RZ, RZ, 0x1 ;  /* 0x00000001ff3c7424 */ /* 0x000fe600078e00ff */
[----:B------:R-:W-:Y:S11]  /*5670*/  ISETP.NE.AND.EX P2, PT, R51, RZ, PT, P2 ;  /* 0x000000ff3300720c */ /* 0x000ff60003f45320 */
[----:B------:R-:W-:Y:S02]  /*5680*/  @!UPT UIADD3 URZ, UPT, UPT, URZ, URZ, URZ ;  /* 0x000000fffffff290 */ /* 0x000fe4000fffe0ff */
[----:B------:R-:W1:Y:S01]  /*5690*/  @P2 LDC.64 R2, c[0x0][0x888] ;  /* 0x00022200ff022b82 */ /* 0x000e620000000a00 */
[----:B------:R-:W-:Y:S04]  /*56a0*/  @P2 IMAD R0, R52, UR36, RZ ;  /* 0x0000002434002c24 */ /* 0x000fe8000f8e02ff */
[----:B-1----:R-:W-:Y:S04]  /*56b0*/  @P2 IMAD.WIDE R2, R0, 0x4, R2 ;  /* 0x0000000400022825 */ /* 0x002fe800078e0202 */
[----:B------:R-:W-:Y:S01]  /*56c0*/  HFMA2 R0, -RZ, RZ, 0, 5.9604644775390625e-08 ;  /* 0x00000001ff007431 */ /* 0x000fe200000001ff */
[----:B-----5:R1:W5:Y:S04]  /*56d0*/  @P2 LDG.E R34, desc[UR40][R2.64] ;  /* 0x0000002802222981 */ /* 0x020368000c1e1900 */
[----:B------:R-:W-:Y:S01]  /*56e0*/  @!P2 PRMT R60, R0, 0x7610, R60 ;  /* 0x00007610003ca816 */ /* 0x000fe2000000003c */
[----:B-1----:R-:W2:Y:S06]  /*56f0*/  @!P2 LDC R34, c[0x0][0x880] ;  /* 0x00022000ff22ab82 */ /* 0x002eac0000000800 */
.L_x_88:
[----:B------:R-:W-:Y:S05]  /*5700*/  @!P4 BRA `(.L_x_89) ;  /* 0x000000000020c947 */ /* 0x000fea0003800000 */
[----:B------:R-:W-:Y:S04]  /*5710*/  ISETP.NE.U32.AND P2, PT, R46, RZ, PT ;  /* 0x000000ff2e00720c */ /* 0x000fe80003f45070 */
[----:B------:R-:W-:Y:S11]  /*5720*/  ISETP.NE.AND.EX P2, PT, R47, RZ, PT, P2 ;  /* 0x000000ff2f00720c */ /* 0x000ff60003f45320 */
[----:B------:R-:W-:Y:S02]  /*5730*/  @!UPT UIADD3 URZ, UPT, UPT, URZ, URZ, URZ ;  /* 0x000000fffffff290 */ /* 0x000fe4000fffe0ff */
[----:B------:R-:W1:Y:S01]  /*5740*/  @P2 LDC.64 R2, c[0x0][0x8a8] ;  /* 0x00022a00ff022b82 */ /* 0x000e620000000a00 */
[----:B------:R-:W-:Y:S04]  /*5750*/  @P2 IMAD R0, R48, UR36, RZ ;  /* 0x0000002430002c24 */ /* 0x000fe8000f8e02ff */
[----:B-1----:R-:W-:Y:S05]  /*5760*/  @P2 IMAD.WIDE R2, R0, 0x4, R2 ;  /* 0x0000000400022825 */ /* 0x002fea00078e0202 */
[----:B-----5:R1:W5:Y:S02]  /*5770*/  @P2 LDG.E R33, desc[UR40][R2.64] ;  /* 0x0000002802212981 */ /* 0x020364000c1e1900 */
[----:B-1----:R-:W3:Y:S02]  /*5780*/  @!P2 LDC R33, c[0x0][0x8a0] ;  /* 0x00022800ff21ab82 */ /* 0x002ee40000000800 */
.L_x_89:
[----:B--2--5:R-:W-:Y:S01]  /*5790*/  @P0 FSETP.NEU.AND P4, PT, R34, RZ, PT ;  /* 0x000000ff2200020b */ /* 0x024fe20003f8d000 */
[----:B------:R-:W-:Y:S01]  /*57a0*/  IMAD.U32 R0, RZ, RZ, UR4 ;  /* 0x00000004ff007e24 */ /* 0x000fe2000f8e00ff */
[----:B------:R-:W-:Y:S01]  /*57b0*/  @P0 LOP3.LUT P2, RZ, R60, 0xff, RZ, 0xc0, !PT ;  /* 0x000000ff3cff0812 */ /* 0x000fe2000784c0ff */
[----:B------:R-:W-:Y:S01]  /*57c0*/  BSSY B1, `(.L_x_90) ;  /* 0x0000034000017945 */ /* 0x000fe20003800000 */
[----:B------:R-:W-:Y:S02]  /*57d0*/  @P0 SEL R2, RZ, 0xffffffff, P4 ;  /* 0xffffffffff020807 */ /* 0x000fe40002000000 */
[----:B------:R-:W-:Y:S02]  /*57e0*/  CS2R R38, SRZ ;  /* 0x0000000000267805 */ /* 0x000fe4000001ff00 */
[C---:B------:R-:W-:Y:S02]  /*57f0*/  LEA R16, R31.reuse, UR43, 0x3 ;  /* 0x0000002b1f107c11 */ /* 0x040fe4000f8e18ff */
[----:B------:R-:W-:Y:S02]  /*5800*/  CS2R R36, SRZ ;  /* 0x0000000000247805 */ /* 0x000fe4000001ff00 */
[----:B------:R-:W-:Y:S02]  /*5810*/  @P1 SEL R2, R0, R2, !P2 ;  /* 0x0000000200021207 */ /* 0x000fe40005000000 */
[----:B------:R-:W-:Y:S02]  /*5820*/  SHF.L.U32 R3, R70, 0x1f, RZ ;  /* 0x0000001f46037819 */ /* 0x000fe400000006ff */
[----:B------:R-:W-:Y:S02]  /*5830*/  @P0 LOP3.LUT R2, R2, 0x1, RZ, 0xc0, !PT ;  /* 0x0000000102020812 */ /* 0x000fe400078ec0ff */
[----:B------:R-:W-:Y:S02]  /*5840*/  PLOP3.LUT P5, PT, PT, PT, PT, 0x8, 0x80 ;  /* 0x000000000080781c */ /* 0x000fe40003fae170 */
[----:B------:R-:W-:Y:S02]  /*5850*/  ISETP.NE.U32.OR P1, PT, R2, 0x1, !P0 ;  /* 0x000000010200780c */ /* 0x000fe40004725470 */
[C---:B------:R-:W-:Y:S11]  /*5860*/  LEA.HI R2, R31.reuse, R31, RZ, 0x1 ;  /* 0x0000001f1f027211 */ /* 0x040ff600078f08ff */
[----:B------:R-:W-:Y:S04]  /*5870*/  @P1 SHF.L.U32 R0, R68, 0x1f, RZ ;  /* 0x0000001f44001819 */ /* 0x000fe800000006ff */
[----:B------:R1:W2:Y:S01]  /*5880*/  @P1 SYNCS.PHASECHK.TRANS64.TRYWAIT P0, [UR43+0x90], R0 ;  /* 0x00009000ff0015a7 */ /* 0x0002a2000800112b */
[----:B------:R4:W3:Y:S01]  /*5890*/  SYNCS.PHASECHK.TRANS64.TRYWAIT P4, [R16+URZ+0xd0], R3 ;  /* 0x0000d003100075a7 */ /* 0x0008e200080811ff */
[C---:B-1----:R-:W-:Y:S01]  /*58a0*/  IMAD.SHL.U32 R0, R2.reuse, 0x10, RZ ;  /* 0x0000001002007824 */ /* 0x042fe200078e00ff */
[----:B------:R-:W-:Y:S04]  /*58b0*/  LOP3.LUT R2, R2, 0xffe, RZ, 0xc0, !PT ;  /* 0x00000ffe02027812 */ /* 0x000fe800078ec0ff */
[----:B------:R-:W-:Y:S01]  /*58c0*/  LOP3.LUT R0, R0, 0xffffffe0, RZ, 0xc0, !PT ;  /* 0xffffffe000007812 */ /* 0x000fe200078ec0ff */
[----:B------:R-:W-:Y:S04]  /*58d0*/  IMAD.IADD R2, R31, 0x1, -R2 ;  /* 0x000000011f027824 */ /* 0x000fe800078e0a02 */
[----:B------:R-:W-:Y:S04]  /*58e0*/  IMAD.IADD R0, R32, 0x1, R0 ;  /* 0x0000000120007824 */ /* 0x000fe800078e0200 */
[----:B------:R-:W-:Y:S01]  /*58f0*/  IMAD R2, R2, 0x100000, R0 ;  /* 0x0010000002027824 */ /* 0x000fe200078e0200 */
[----:B--2---:R-:W-:Y:S01]  /*5900*/  @P1 PLOP3.LUT P5, PT, P0, PT, PT, 0x8, 0x80 ;  /* 0x000000000080181c */ /* 0x004fe200007ae170 */
[----:B------:R-:W-:Y:S01]  /*5910*/  @!UPT UIADD3 URZ, UPT, UPT, URZ, URZ, URZ ;  /* 0x000000fffffff290 */ /* 0x000fe2000fffe0ff */
[----:B---34-:R-:W-:Y:S11]  /*5920*/  @!P1 BRA `(.L_x_91) ;  /* 0x0000000000749947 */ /* 0x018ff60003800000 */
[----:B------:R-:W-:Y:S01]  /*5930*/  ISETP.NE.U32.AND P0, PT, RZ, UR38, PT ;  /* 0x00000026ff007c0c */ /* 0x000fe2000bf05070 */
[----:B------:R-:W-:Y:S01]  /*5940*/  BSSY B0, `(.L_x_92) ;  /* 0x0000010000007945 */ /* 0x000fe20003800000 */
[----:B------:R-:W-:Y:S02]  /*5950*/  FSETP.NEU.AND P2, PT, R34, RZ, PT ;  /* 0x000000ff2200720b */ /* 0x000fe40003f4d000 */
[----:B------:R-:W-:Y:S02]  /*5960*/  CS2R R38, SRZ ;  /* 0x0000000000267805 */ /* 0x000fe4000001ff00 */
[----:B------:R-:W-:Y:S02]  /*5970*/  ISETP.NE.AND.EX P0, PT, RZ, UR39, PT, P0 ;  /* 0x00000027ff007c0c */ /* 0x000fe4000bf05300 */
[----:B------:R-:W-:Y:S02]  /*5980*/  CS2R R36, SRZ ;  /* 0x0000000000247805 */ /* 0x000fe4000001ff00 */
[----:B------:R-:W-:Y:S02]  /*5990*/  LOP3.LUT P1, RZ, R60, 0xff, RZ, 0xc0, !PT ;  /* 0x000000ff3cff7812 */ /* 0x000fe4000782c0ff */
[----:B------:R-:W-:Y:S02]  /*59a0*/  SEL R0, RZ, 0xffffffff, P2 ;  /* 0xffffffffff007807 */ /* 0x000fe40001000000 */
[----:B------:R-:W-:Y:S04]  /*59b0*/  SEL R4, RZ, 0xffffffff, P0 ;  /* 0xffffffffff047807 */ /* 0x000fe80000000000 */
[----:B------:R-:W-:Y:S04]  /*59c0*/  @P3 SEL R0, R4, R0, !P1 ;  /* 0x0000000004003207 */ /* 0x000fe80004800000 */
[----:B------:R-:W-:Y:S04]  /*59d0*/  LOP3.LUT R0, R0, 0x1, RZ, 0xc0, !PT ;  /* 0x0000000100007812 */ /* 0x000fe800078ec0ff */
[----:B------:R-:W-:Y:S01]  /*59e0*/  ISETP.NE.U32.AND P0, PT, R0, 0x1, PT ;  /* 0x000000010000780c */ /* 0x000fe20003f05070 */
[----:B------:R-:W-:Y:S01]  /*59f0*/  @!UPT UIADD3 URZ, UPT, UPT, URZ, URZ, URZ ;  /* 0x000000fffffff290 */ /* 0x000fe2000fffe0ff */
[----:B------:R-:W-:Y:S11]  /*5a00*/  @!P5 BRA `(.L_x_93) ;  /* 0x00000000000cd947 */ /* 0x000ff60003800000 */
[----:B------:R-:W-:Y:S04]  /*5a10*/  SHF.L.U32 R4, R68, 0x1f, RZ ;  /* 0x0000001f44047819 */ /* 0x000fe800000006ff */
[----:B------:R-:W1:Y:S02]  /*5a20*/  SYNCS.PHASECHK.TRANS64.TRYWAIT P1, [UR43+0x90], R4 ;  /* 0x00009004ff0075a7 */ /* 0x000e64000802112b */
[----:B-1----:R-:W-:Y:S05]  /*5a30*/  @!P1 BRA `(.L_x_94) ;  /* 0x0000001000c49947 */ /* 0x002fea0003800000 */
.L_x_93:
[----:B------:R-:W-:Y:S05]  /*5a40*/  BSYNC B0 ;  /* 0x0000000000007941 */ /* 0x000fea0003800000 */
.L_x_92:
[----:B------:R2:W3:Y:S01]  /*5a50*/  @P0 LDS.128 R36, [R65+UR43+0x200] ;  /* 0x0002002b41240984 */ /* 0x0004e20008000c00 */
[----:B------:R-:W-:Y:S01]  /*5a60*/  UIADD3 UR4, UPT, UPT, UR43, 0x98, URZ ;  /* 0x000000982b047890 */ /* 0x000fe2000fffe0ff */
[----:B------:R-:W-:Y:S01]  /*5a70*/  LOP3.LUT R68, R68, 0x1, RZ, 0x3c, !PT ;  /* 0x0000000144447812 */ /* 0x000fe200078e3cff */
[----:B------:R-:W-:Y:S01]  /*5a80*/  @!PT LDS RZ, [RZ] ;  /* 0x00000000fffff984 */ /* 0x000fe20000000800 */
[----:B------:R-:W-:Y:S01]  /*5a90*/  @!PT LDS RZ, [RZ] ;  /* 0x00000000fffff984 */ /* 0x000fe20000000800 */
[----:B------:R-:W-:Y:S01]  /*5aa0*/  @!PT LDS RZ, [RZ] ;  /* 0x00000000fffff984 */ /* 0x000fe20000000800 */
[----:B------:R-:W-:Y:S01]  /*5ab0*/  @!PT LDS RZ, [RZ] ;  /* 0x00000000fffff984 */ /* 0x000fe20000000800 */
[----:B------:R4:W-:Y:S06]  /*5ac0*/  MEMBAR.ALL.CTA ;  /* 0x0000000000007992 */ /* 0x0009ec0000008000 */
[----:B----4-:R-:W4:Y:S01]  /*5ad0*/  FENCE.VIEW.ASYNC.S ;  /* 0x00000000000073c6 */ /* 0x010f220000000000 */
[----:B------:R-:W-:Y:S09]  /*5ae0*/  UPRMT UR4, UR37, 0x654, UR4 ;  /* 0x0000065425047896 */ /* 0x000ff20008000004 */
[----:B----4-:R-:W-:Y:S03]  /*5af0*/  SYNCS.ARRIVE.TRANS64.RED.A1T0 RZ, [UR4], RZ ;  /* 0x000000ffffff79a7 */ /* 0x010fe60008100404 */
.L_x_91:
[----:B------:R-:W-:Y:S05]  /*5b00*/  BSYNC B1 ;  /* 0x0000000000017941 */ /* 0x000fea0003800000 */
.L_x_90:
[----:B-1----:R-:W-:Y:S04]  /*5b10*/  SHF.R.U32.HI R0, RZ, 0x15, R2 ;  /* 0x00000015ff007819 */ /* 0x002fe80000011602 */
[----:B------:R-:W-:Y:S01]  /*5b20*/  LOP3.LUT P0, RZ, R0, 0x3, R66, 0x48, !PT ;  /* 0x0000000300ff7812 */ /* 0x000fe20007804842 */
[----:B------:R-:W-:Y:S01]  /*5b30*/  @!UPT UIADD3 URZ, UPT, UPT, URZ, URZ, URZ ;  /* 0x000000fffffff290 */ /* 0x000fe2000fffe0ff */
[----:B------:R-:W-:Y:S11]  /*5b40*/  @P4 BRA `(.L_x_95) ;  /* 0x0000000000084947 */ /* 0x000ff60003800000 */
[----:B------:R-:W1:Y:S02]  /*5b50*/  SYNCS.PHASECHK.TRANS64.TRYWAIT P1, [R16+URZ+0xd0], R3 ;  /* 0x0000d003100075a7 */ /* 0x000e6400080211ff */
[----:B-1----:R-:W-:Y:S05]  /*5b60*/  @!P1 BRA `(.L_x_96) ;  /* 0x0000001000909947 */ /* 0x002fea0003800000 */
.L_x_95:
[----:B------:R-:W-:Y:S05]  /*5b70*/  @!P0 BRA `(.L_x_97) ;  /* 0x0000000000408947 */ /* 0x000fea0003800000 */
[----:B------:R-:W4:Y:S01]  /*5b80*/  LDCU.64 UR8, c[0x4][0x70] ;  /* 0x01000e00ff0877ac */ /* 0x000f220008000a00 */
[----:B------:R-:W-:Y:S01]  /*5b90*/  MOV R15, 0x0 ;  /* 0x00000000000f7802 */ /* 0x000fe20000000f00 */
[----:B------:R-:W-:Y:S02]  /*5ba0*/  HFMA2 R12, -RZ, RZ, 0, 5.9604644775390625e-08 ;  /* 0x00000001ff0c7431 */ /* 0x000fe400000001ff */
[----:B------:R-:W-:Y:S02]  /*5bb0*/  IMAD.MOV.U32 R8, RZ, RZ, 0x192 ;  /* 0x00000192ff087424 */ /* 0x000fe400078e00ff */
[----:B------:R-:W-:Y:S01]  /*5bc0*/  IMAD.MOV.U32 R13, RZ, RZ, RZ ;  /* 0x000000ffff0d7224 */ /* 0x000fe200078e00ff */
[----:B------:R-:W5:Y:S01]  /*5bd0*/  LDCU.64 UR6, c[0x4][0x78] ;  /* 0x01000f00ff0677ac */ /* 0x000f620008000a00 */
[----:B------:R-:W1:Y:S01]  /*5be0*/  LDC.64 R14, c[0x4][R15] ;  /* 0x010000000f0e7b82 */ /* 0x000e620000000a00 */
[----:B------:R-:W2:Y:S01]  /*5bf0*/  LDCU.64 UR4, c[0x4][0x10] ;  /* 0x01000200ff0477ac */ /* 0x000ea20008000a00 */
[----:B----4-:R-:W-:Y:S01]  /*5c00*/  MOV R5, UR9 ;  /* 0x0000000900057c02 */ /* 0x010fe20008000f00 */
[----:B------:R-:W-:Y:S01]  /*5c10*/  IMAD.U32 R4, RZ, RZ, UR8 ;  /* 0x00000008ff047e24 */ /* 0x000fe2000f8e00ff */
[----:B-----5:R-:W-:Y:S01]  /*5c20*/  MOV R7, UR7 ;  /* 0x0000000700077c02 */ /* 0x020fe20008000f00 */
[----:B------:R-:W-:Y:S01]  /*5c30*/  IMAD.U32 R6, RZ, RZ, UR6 ;  /* 0x00000006ff067e24 */ /* 0x000fe2000f8e00ff */
[----:B--2---:R-:W-:Y:S01]  /*5c40*/  MOV R11, UR5 ;  /* 0x00000005000b7c02 */ /* 0x004fe20008000f00 */
[----:B------:R-:W-:Y:S02]  /*5c50*/  IMAD.U32 R10, RZ, RZ, UR4 ;  /* 0x00000004ff0a7e24 */ /* 0x000fe4000f8e00ff */
[----:B------:R-:W-:Y:S07]  /*5c60*/  LEPC R20, `(.L_x_97) ;  /* 0x000000001014794e */ /* 0x000fee0000000000 */
[----:B-1-3--:R-:W-:Y:S05]  /*5c70*/  CALL.ABS.NOINC R14 ;  /* 0x000000000e007343 */ /* 0x00afea0003c00000 */
.L_x_97:
[----:B------:R-:W-:Y:S01]  /*5c80*/  LOP3.LUT P0, RZ, R64, 0x60, RZ, 0xc0, !PT ;  /* 0x0000006040ff7812 */ /* 0x000fe2000780c0ff */
[----:B------:R-:W-:Y:S05]  /*5c90*/  WARPSYNC.ALL ;  /* 0x0000000000007948 */ /* 0x000fea0003800000 */
[----:B------:R-:W-:Y:S01]  /*5ca0*/  R2UR UR4, R2 ;  /* 0x00000000020472ca */ /* 0x000fe200000e0000 */
[----:B------:R-:W-:Y:S01]  /*5cb0*/  BSSY.RECONVERGENT B0, `(.L_x_98) ;  /* 0x000005f000007945 */ /* 0x000fe20003800200 */
[----:B------:R-:W-:Y:S02]  /*5cc0*/  R2UR UR5, R16 ;  /* 0x00000000100572ca */ /* 0x000fe400000e0000 */
[-C--:B---3--:R-:W-:Y:S02]  /*5cd0*/  F2FP.F16.E4M3.UNPACK_B R2, R36.reuse ;  /* 0x00000024ff02723e */ /* 0x088fe400020006ff */
[----:B------:R-:W-:Y:S02]  /*5ce0*/  F2FP.F16.E4M3.UNPACK_B R36, R36.H1 ;  /* 0x00000024ff24723e */ /* 0x000fe400030006ff */
[-C--:B------:R-:W-:Y:S01]  /*5cf0*/  F2FP.F16.E4M3.UNPACK_B R35, R37.reuse ;  /* 0x00000025ff23723e */ /* 0x080fe200020006ff */
[--C-:B------:R-:W-:Y:S01]  /*5d00*/  HADD2.F32 R0, -RZ, R2.reuse.H0_H0 ;  /* 0x20000002ff007230 */ /* 0x100fe20000004100 */
[----:B------:R-:W-:Y:S01]  /*5d10*/  F2FP.F16.E4M3.UNPACK_B R37, R37.H1 ;  /* 0x00000025ff25723e */ /* 0x000fe200030006ff */
[----:B------:R-:W-:Y:S01]  /*5d20*/  HADD2.F32 R2, -RZ, R2.H1_H1 ;  /* 0x30000002ff027230 */ /* 0x000fe20000004100 */
[-C--:B------:R-:W-:Y:S01]  /*5d30*/  F2FP.F16.E4M3.UNPACK_B R40, R38.reuse ;  /* 0x00000026ff28723e */ /* 0x080fe200020006ff */
[----:B-1----:R-:W-:Y:S01]  /*5d40*/  LDTM.16dp32bit_t0_t15.x16 R4, tmem[UR4] ;  /* 0x00000004000479ee */ /* 0x002fe20008a00000 */
[----:B------:R-:W1:Y:S01]  /*5d50*/  LDTM.16dp32bit_t16_t31.x16 R4, tmem[UR4+0x10] ;  /* 0x00001004000479ee */ /* 0x000e620008a20000 */
[----:B------:R-:W-:Y:S01]  /*5d60*/  NOP ;  /* 0x0000000000007918 */ /* 0x000fe20000000000 */
[----:B------:R-:W-:Y:S01]  /*5d70*/  UIADD3 UR5, UPT, UPT, UR5, 0xf0, URZ ;  /* 0x000000f005057890 */ /* 0x000fe2000fffe0ff */
[--C-:B------:R-:W-:Y:S01]  /*5d80*/  HADD2.F32 R21, -RZ, R35.reuse.H0_H0 ;  /* 0x20000023ff157230 */ /* 0x100fe20000004100 */
[----:B------:R-:W-:Y:S01]  /*5d90*/  F2FP.F16.E4M3.UNPACK_B R41, R38.H1 ;  /* 0x00000026ff29723e */ /* 0x000fe200030006ff */
[----:B------:R-:W-:Y:S01]  /*5da0*/  HADD2.F32 R35, -RZ, R35.H1_H1 ;  /* 0x30000023ff237230 */ /* 0x000fe20000004100 */
[----:B------:R-:W-:Y:S01]  /*5db0*/  UPRMT UR5, UR37, 0x654, UR5 ;  /* 0x0000065425057896 */ /* 0x000fe20008000005 */
[----:B------:R-:W-:Y:S01]  /*5dc0*/  HADD2.F32 R38, -RZ, R40.H0_H0 ;  /* 0x20000028ff267230 */ /* 0x000fe20000004100 */
[-C--:B------:R-:W-:Y:S01]  /*5dd0*/  F2FP.F16.E4M3.UNPACK_B R43, R39.reuse ;  /* 0x00000027ff2b723e */ /* 0x080fe200020006ff */
[----:B------:R-:W-:Y:S01]  /*5de0*/  HADD2.F32 R3, -RZ, R36.H0_H0 ;  /* 0x20000024ff037230 */ /* 0x000fe20000004100 */
[----:B------:R-:W-:Y:S01]  /*5df0*/  F2FP.F16.E4M3.UNPACK_B R45, R39.H1 ;  /* 0x00000027ff2d723e */ /* 0x000fe200030006ff */
[----:B------:R-:W-:Y:S01]  /*5e00*/  HADD2.F32 R39, -RZ, R40.H1_H1 ;  /* 0x30000028ff277230 */ /* 0x000fe20000004100 */
[----:B------:R-:W-:Y:S01]  /*5e10*/  IADD3 R31, PT, PT, R31, 0x1, RZ ;  /* 0x000000011f1f7810 */ /* 0x000fe20007ffe0ff */
[--C-:B------:R-:W-:Y:S02]  /*5e20*/  HADD2.F32 R42, -RZ, R43.reuse.H0_H0 ;  /* 0x2000002bff2a7230 */ /* 0x100fe40000004100 */
[----:B-1----:R-:W-:Y:S01]  /*5e30*/  SYNCS.ARRIVE.TRANS64.RED.A1T0 RZ, [UR5], RZ ;  /* 0x000000ffffff79a7 */ /* 0x002fe20008100405 */
[----:B------:R-:W-:Y:S02]  /*5e40*/  HADD2.F32 R43, -RZ, R43.H1_H1 ;  /* 0x3000002bff2b7230 */ /* 0x000fe40000004100 */
[----:B------:R-:W-:Y:S02]  /*5e50*/  HADD2.F32 R20, -RZ, R36.H1_H1 ;  /* 0x30000024ff147230 */ /* 0x000fe40000004100 */
[--C-:B------:R-:W-:Y:S02]  /*5e60*/  HADD2.F32 R36, -RZ, R37.reuse.H0_H0 ;  /* 0x20000025ff247230 */ /* 0x100fe40000004100 */
[----:B------:R-:W-:Y:S02]  /*5e70*/  HADD2.F32 R37, -RZ, R37.H1_H1 ;  /* 0x30000025ff257230 */ /* 0x000fe40000004100 */
[C---:B------:R-:W-:Y:S01]  /*5e80*/  FMUL R4, R33.reuse, R4 ;  /* 0x0000000421047220 */ /* 0x040fe20000400000 */
[C---:B------:R-:W-:Y:S01]  /*5e90*/  FMUL R5, R33.reuse, R5 ;  /* 0x0000000521057220 */ /* 0x040fe20000400000 */
[C---:B------:R-:W-:Y:S01]  /*5ea0*/  FMUL R8, R33.reuse, R8 ;  /* 0x0000000821087220 */ /* 0x040fe20000400000 */
[C---:B------:R-:W-:Y:S01]  /*5eb0*/  FMUL R9, R33.reuse, R9 ;  /* 0x0000000921097220 */ /* 0x040fe20000400000 */
[C---:B------:R-:W-:Y:S01]  /*5ec0*/  FFMA R4, R34.reuse, R0, R4 ;  /* 0x0000000022047223 */ /* 0x040fe20000000004 */
[C---:B------:R-:W-:Y:S01]  /*5ed0*/  FFMA R5, R34.reuse, R2, R5 ;  /* 0x0000000222057223 */ /* 0x040fe20000000005 */
[C---:B------:R-:W-:Y:S01]  /*5ee0*/  FMUL R12, R33.reuse, R12 ;  /* 0x0000000c210c7220 */ /* 0x040fe20000400000 */
[C---:B------:R-:W-:Y:S01]  /*5ef0*/  FMUL R13, R33.reuse, R13 ;  /* 0x0000000d210d7220 */ /* 0x040fe20000400000 */
[C---:B------:R-:W-:Y:S01]  /*5f00*/  FMUL R16, R33.reuse, R16 ;  /* 0x0000001021107220 */ /* 0x040fe20000400000 */
[C---:B------:R-:W-:Y:S01]  /*5f10*/  FMUL R17, R33.reuse, R17 ;  /* 0x0000001121117220 */ /* 0x040fe20000400000 */
[C---:B------:R-:W-:Y:S01]  /*5f20*/  FMUL R6, R33.reuse, R6 ;  /* 0x0000000621067220 */ /* 0x040fe20000400000 */
[C---:B------:R-:W-:Y:S01]  /*5f30*/  FMUL R7, R33.reuse, R7 ;  /* 0x0000000721077220 */ /* 0x040fe20000400000 */
[C---:B------:R-:W-:Y:S01]  /*5f40*/  FMUL R10, R33.reuse, R10 ;  /* 0x0000000a210a7220 */ /* 0x040fe20000400000 */
[C---:B------:R-:W-:Y:S01]  /*5f50*/  FMUL R11, R33.reuse, R11 ;  /* 0x0000000b210b7220 */ /* 0x040fe20000400000 */
[C---:B------:R-:W-:Y:S01]  /*5f60*/  FFMA R6, R34.reuse, R3, R6 ;  /* 0x0000000322067223 */ /* 0x040fe20000000006 */
[C---:B------:R-:W-:Y:S01]  /*5f70*/  FFMA R7, R34.reuse, R20, R7 ;  /* 0x0000001422077223 */ /* 0x040fe20000000007 */
[C---:B------:R-:W-:Y:S01]  /*5f80*/  FFMA R8, R34.reuse, R21, R8 ;  /* 0x0000001522087223 */ /* 0x040fe20000000008 */
[C---:B------:R-:W-:Y:S01]  /*5f90*/  FFMA R9, R34.reuse, R35, R9 ;  /* 0x0000002322097223 */ /* 0x040fe20000000009 */
[--C-:B------:R-:W-:Y:S02]  /*5fa0*/  HADD2.F32 R40, -RZ, R41.reuse.H0_H0 ;  /* 0x20000029ff287230 */ /* 0x100fe40000004100 */
[C---:B------:R-:W-:Y:S01]  /*5fb0*/  FFMA R10, R34.reuse, R36, R10 ;  /* 0x00000024220a7223 */ /* 0x040fe2000000000a */
[----:B------:R-:W-:Y:S02]  /*5fc0*/  HADD2.F32 R41, -RZ, R41.H1_H1 ;  /* 0x30000029ff297230 */ /* 0x000fe40000004100 */
[C---:B------:R-:W-:Y:S01]  /*5fd0*/  FMUL R14, R33.reuse, R14 ;  /* 0x0000000e210e7220 */ /* 0x040fe20000400000 */
[C---:B------:R-:W-:Y:S01]  /*5fe0*/  FFMA R11, R34.reuse, R37, R11 ;  /* 0x00000025220b7223 */ /* 0x040fe2000000000b */
[C---:B------:R-:W-:Y:S01]  /*5ff0*/  FMUL R15, R33.reuse, R15 ;  /* 0x0000000f210f7220 */ /* 0x040fe20000400000 */
[C---:B------:R-:W-:Y:S01]  /*6000*/  FFMA R12, R34.reuse, R38, R12 ;  /* 0x00000026220c7223 */ /* 0x040fe2000000000c */
[C---:B------:R-:W-:Y:S01]  /*6010*/  FFMA R13, R34.reuse, R39, R13 ;  /* 0x00000027220d7223 */ /* 0x040fe2000000000d */
[--C-:B------:R-:W-:Y:S02]  /*6020*/  HADD2.F32 R44, -RZ, R45.reuse.H0_H0 ;  /* 0x2000002dff2c7230 */ /* 0x100fe40000004100 */
[C---:B------:R-:W-:Y:S01]  /*6030*/  FFMA R14, R34.reuse, R40, R14 ;  /* 0x00000028220e7223 */ /* 0x040fe2000000000e */
[----:B------:R-:W-:Y:S02]  /*6040*/  HADD2.F32 R45, -RZ, R45.H1_H1 ;  /* 0x3000002dff2d7230 */ /* 0x000fe40000004100 */
[C---:B------:R-:W-:Y:S01]  /*6050*/  FMUL R18, R33.reuse, R18 ;  /* 0x0000001221127220 */ /* 0x040fe20000400000 */
[C---:B------:R-:W-:Y:S01]  /*6060*/  FFMA R15, R34.reuse, R41, R15 ;  /* 0x00000029220f7223 */ /* 0x040fe2000000000f */
[----:B------:R-:W-:Y:S01]  /*6070*/  FMUL R19, R33, R19 ;  /* 0x0000001321137220 */ /* 0x000fe20000400000 */
[C---:B------:R-:W-:Y:S01]  /*6080*/  FFMA R16, R34.reuse, R42, R16 ;  /* 0x0000002a22107223 */ /* 0x040fe20000000010 */
[C---:B------:R-:W-:Y:S01]  /*6090*/  FFMA R17, R34.reuse, R43, R17 ;  /* 0x0000002b22117223 */ /* 0x040fe20000000011 */
[C---:B------:R-:W-:Y:S01]  /*60a0*/  FFMA R18, R34.reuse, R44, R18 ;  /* 0x0000002c22127223 */ /* 0x040fe20000000012 */
[----:B------:R-:W-:Y:S01]  /*60b0*/  FFMA R19, R34, R45, R19 ;  /* 0x0000002d22137223 */ /* 0x000fe20000000013 */
[----:B------:R-:W-:Y:S02]  /*60c0*/  F2FP.SATFINITE.E4M3.F32.PACK_AB_MERGE_C R6, R7, R6, RZ ;  /* 0x000000060706723e */ /* 0x000fe400048070ff */
[----:B------:R-:W-:Y:S02]  /*60d0*/  F2FP.SATFINITE.E4M3.F32.PACK_AB_MERGE_C R10, R11, R10, RZ ;  /* 0x0000000a0b0a723e */ /* 0x000fe400048070ff */
[----:B------:R-:W-:Y:S02]  /*60e0*/  F2FP.SATFINITE.E4M3.F32.PACK_AB_MERGE_C R14, R15, R14, RZ ;  /* 0x0000000e0f0e723e */ /* 0x000fe400048070ff */
[----:B------:R-:W-:Y:S02]  /*60f0*/  F2FP.SATFINITE.E4M3.F32.PACK_AB_MERGE_C R7, R19, R18, RZ ;  /* 0x000000121307723e */ /* 0x000fe400048070ff */
[----:B------:R-:W-:Y:S02]  /*6100*/  F2FP.SATFINITE.E4M3.F32.PACK_AB_MERGE_C R4, R5, R4, R6 ;  /* 0x000000040504723e */ /* 0x000fe40004807006 */
[----:B------:R-:W-:Y:S02]  /*6110*/  F2FP.SATFINITE.E4M3.F32.PACK_AB_MERGE_C R5, R9, R8, R10 ;  /* 0x000000080905723e */ /* 0x000fe4000480700a */
[----:B------:R-:W-:Y:S02]  /*6120*/  F2FP.SATFINITE.E4M3.F32.PACK_AB_MERGE_C R6, R13, R12, R14 ;  /* 0x0000000c0d06723e */ /* 0x000fe4000480700e */
[----:B------:R-:W-:Y:S05]  /*6130*/  F2FP.SATFINITE.E4M3.F32.PACK_AB_MERGE_C R7, R17, R16, R7 ;  /* 0x000000101107723e */ /* 0x000fea0004807007 */
[----:B------:R1:W-:Y:S01]  /*6140*/  STS.128 [R65+UR43+0xa00], R4 ;  /* 0x000a000441007988 */ /* 0x0003e20008000c2b */
[----:B------:R-:W-:Y:S01]  /*6150*/  @!PT LDS RZ, [RZ] ;  /* 0x00000000fffff984 */ /* 0x000fe20000000800 */
[----:B------:R-:W-:Y:S01]  /*6160*/  @!PT LDS RZ, [RZ] ;  /* 0x00000000fffff984 */ /* 0x000fe20000000800 */
[----:B------:R-:W-:Y:S01]  /*6170*/  @!PT LDS RZ, [RZ] ;  /* 0x00000000fffff984 */ /* 0x000fe20000000800 */
[----:B------:R-:W-:Y:S01]  /*6180*/  @!PT LDS RZ, [RZ] ;  /* 0x00000000fffff984 */ /* 0x000fe20000000800 */
[----:B------:R3:W-:Y:S07]  /*6190*/  MEMBAR.ALL.CTA ;  /* 0x0000000000007992 */ /* 0x0007ee0000008000 */
[----:B---3--:R-:W3:Y:S02]  /*61a0*/  FENCE.VIEW.ASYNC.S ;  /* 0x00000000000073c6 */ /* 0x008ee40000000000 */
[----:B---3--:R-:W-:Y:S06]  /*61b0*/  BAR.SYNC.DEFER_BLOCKING 0x1, 0x80 ;  /* 0x0042000000007b1d */ /* 0x008fec0000010000 */
[----:B------:R-:W-:Y:S05]  /*61c0*/  @P0 BRA `(.L_x_99) ;  /* 0x0000000000340947 */ /* 0x000fea0003800000 */
[----:B------:R-:W-:Y:S01]  /*61d0*/  UIADD3 UR12, UPT, UPT, UR43, 0xa00, URZ ;  /* 0x00000a002b0c7890 */ /* 0x000fe2000fffe0ff */
[----:B------:R-:W-:Y:S01]  /*61e0*/  R2UR UR9, R58 ;  /* 0x000000003a0972ca */ /* 0x000fe200000e0000 */
[----:B------:R-:W-:Y:S01]  /*61f0*/  UIADD3 UR10, UP0, UPT, UR46, 0x680, URZ ;  /* 0x000006802e0a7890 */ /* 0x000fe2000ff1e0ff */
[----:B------:R-:W-:Y:S01]  /*6200*/  R2UR UR8, R59 ;  /* 0x000000003b0872ca */ /* 0x000fe200000e0000 */
[----:B------:R-:W-:Y:S02]  /*6210*/  UMOV UR7, UR36 ;  /* 0x0000002400077c82 */ /* 0x000fe40008000000 */
[----:B------:R-:W-:Y:S01]  /*6220*/  IMAD.U32 R71, RZ, RZ, UR12 ;  /* 0x0000000cff477e24 */ /* 0x000fe2000f8e00ff */
[----:B------:R-:W-:Y:S04]  /*6230*/  UIADD3.X UR11, UPT, UPT, URZ, UR47, URZ, UP0, !UPT ;  /* 0x0000002fff0b7290 */ /* 0x000fe800087fe4ff */
[----:B------:R-:W-:Y:S03]  /*6240*/  R2UR UR4, R71 ;  /* 0x00000000470472ca */ /* 0x000fe600000e0000 */
[----:B------:R-:W-:Y:S02]  /*6250*/  USHF.L.U32 UR5, UR9, 0x5, URZ ;  /* 0x0000000509057899 */ /* 0x000fe400080006ff */
[----:B------:R-:W-:Y:S09]  /*6260*/  USHF.L.U32 UR6, UR8, 0x6, URZ ;  /* 0x0000000608067899 */ /* 0x000ff200080006ff */
[----:B------:R3:W-:Y:S01]  /*6270*/  UTMASTG.3D [UR4], [UR10] ;  /* 0x000000040a0073b5 */ /* 0x0007e20008010000 */
[----:B------:R0:W-:Y:S01]  /*6280*/  UTMACMDFLUSH ;  /* 0x00000000000079b7 */ /* 0x0001e20000000000 */
[----:B---3--:R-:W-:Y:S04]  /*6290*/  DEPBAR.LE SB0, 0x0 ;  /* 0x000080000000791a */ /* 0x008fe80000000000 */
.L_x_99:
[----:B------:R-:W-:Y:S05]  /*62a0*/  BSYNC.RECONVERGENT B0 ;  /* 0x0000000000007941 */ /* 0x000fea0003800200 */
.L_x_98:
[----:B------:R-:W-:Y:S01]  /*62b0*/  BAR.SYNC.DEFER_BLOCKING 0x1, 0x80 ;  /* 0x0042000000007b1d */ /* 0x000fe20000010000 */
[----:B------:R-:W-:Y:S01]  /*62c0*/  ISETP.NE.AND P2, PT, R72, RZ, PT ;  /* 0x000000ff4800720c */ /* 0x000fe20003f45270 */
[----:B------:R-:W-:Y:S01]  /*62d0*/  IMAD.IADD R58, R29, 0x1, R56 ;  /* 0x000000011d3a7824 */ /* 0x000fe200078e0238 */
[----:B------:R-:W-:Y:S01]  /*62e0*/  ISETP.NE.AND P0, PT, R73, 0x2, PT ;  /* 0x000000024900780c */ /* 0x000fe20003f05270 */
[----:B------:R-:W-:Y:S01]  /*62f0*/  IMAD.IADD R59, R30, 0x1, R57 ;  /* 0x000000011e3b7824 */ /* 0x000fe200078e0239 */
[----:B------:R-:W-:Y:S02]  /*6300*/  ISETP.NE.AND P1, PT, R31, 0x4, PT ;  /* 0x000000041f00780c */ /* 0x000fe40003f25270 */
[----:B------:R-:W-:Y:S02]  /*6310*/  SEL R2, RZ, 0x1, P0 ;  /* 0x00000001ff027807 */ /* 0x000fe40000000000 */
[----:B------:R-:W-:Y:S02]  /*6320*/  SEL R0, RZ, 0x1, P1 ;  /* 0x00000001ff007807 */ /* 0x000fe40000800000 */
[----:B------:R-:W-:Y:S02]  /*6330*/  LOP3.LUT R69, R69, R2, RZ, 0x3c, !PT ;  /* 0x0000000245457212 */ /* 0x000fe400078e3cff */
[----:B------:R-:W-:Y:S02]  /*6340*/  LOP3.LUT R70, R70, R0, RZ, 0x3c, !PT ;  /* 0x0000000046467212 */ /* 0x000fe400078e3cff */
[----:B------:R-:W-:Y:S02]  /*6350*/  @P2 R2UR UR36, R67 ;  /* 0x00000000432422ca */ /* 0x000fe400000e0000 */
[----:B------:R-:W-:Y:S02]  /*6360*/  SEL R73, R73, RZ, P0 ;  /* 0x000000ff49497207 */ /* 0x000fe40000000000 */
[----:B------:R-:W-:Y:S01]  /*6370*/  SEL R31, R31, RZ, P1 ;  /* 0x000000ff1f1f7207 */ /* 0x000fe20000800000 */
[----:B------:R-:W-:Y:S10]  /*6380*/  @P2 BRA `(.L_x_100) ;  /* 0xffffffe8009c2947 */ /* 0x000ff4000383ffff */
[----:B------:R-:W-:Y:S05]  /*6390*/  EXIT ;  /* 0x000000000000794d */ /* 0x000fea0003800000 */
.L_x_20:
[----:B--2---:R2:W1:Y:S02]  /*63a0*/  SYNCS.PHASECHK.TRANS64.TRYWAIT P0, [R2+URZ+0x120], R3 ;  /* 0x00012003020075a7 */ /* 0x00446400080011ff */
[----:B-1----:R-:W-:Y:S05]  /*63b0*/  @!P0 NANOSLEEP.SYNCS 0x989680 ;  /* 0x009896800000895d */ /* 0x002fea0003900000 */
[----:B------:R-:W1:Y:S02]  /*63c0*/  @!P0 SYNCS.PHASECHK.TRANS64 P0, [R2+URZ+0x120], R3 ;  /* 0x00012003020085a7 */ /* 0x000e6400080010ff */
[----:B-1----:R-:W-:Y:S05]  /*63d0*/  @!P0 BRA `(.L_x_20) ;  /* 0xfffffffc00f08947 */ /* 0x002fea000383ffff */
[----:B------:R-:W-:Y:S05]  /*63e0*/  BRA `(.L_x_101) ;  /* 0xffffffb000987947 */ /* 0x000fea000383ffff */
.L_x_23:
[----:B-1----:R-:W-:-:S07]  /*63f0*/  MOV R2, UR33 ;  /* 0x0000002100027c02 */ /* 0x002fce0008000f00 */
.L_x_102:
[----:B-1----:R1:W2:Y:S02]  /*6400*/  SYNCS.PHASECHK.TRANS64.TRYWAIT P0, [R2+URZ+0x48], R4 ;  /* 0x00004804020075a7 */ /* 0x0022a400080011ff */
[----:B--2---:R-:W-:Y:S05]  /*6410*/  @!P0 NANOSLEEP.SYNCS 0x989680 ;  /* 0x009896800000895d */ /* 0x004fea0003900000 */
[----:B------:R-:W2:Y:S02]  /*6420*/  @!P0 SYNCS.PHASECHK.TRANS64 P0, [R2+URZ+0x48], R4 ;  /* 0x00004804020085a7 */ /* 0x000ea400080010ff */
[----:B--2---:R-:W-:Y:S05]  /*6430*/  @!P0 BRA `(.L_x_102) ;  /* 0xfffffffc00f08947 */ /* 0x004fea000383ffff */
[----:B------:R-:W-:Y:S05]  /*6440*/  BRA `(.L_x_22) ;  /* 0xffffffb000e87947 */ /* 0x000fea000383ffff */
.L_x_29:
[----:B-1----:R-:W-:-:S07]  /*6450*/  MOV R2, UR33 ;  /* 0x0000002100027c02 */ /* 0x002fce0008000f00 */
.L_x_103:
[----:B-1----:R1:W2:Y:S02]  /*6460*/  SYNCS.PHASECHK.TRANS64.TRYWAIT P0, [R2+URZ+0x48], R4 ;  /* 0x00004804020075a7 */ /* 0x0022a400080011ff */
[----:B--2---:R-:W-:Y:S05]  /*6470*/  @!P0 NANOSLEEP.SYNCS 0x989680 ;  /* 0x009896800000895d */ /* 0x004fea0003900000 */
[----:B------:R-:W2:Y:S02]  /*6480*/  @!P0 SYNCS.PHASECHK.TRANS64 P0, [R2+URZ+0x48], R4 ;  /* 0x00004804020085a7 */ /* 0x000ea400080010ff */
[----:B--2---:R-:W-:Y:S05]  /*6490*/  @!P0 BRA `(.L_x_103) ;  /* 0xfffffffc00f08947 */ /* 0x004fea000383ffff */
[----:B------:R-:W-:Y:S05]  /*64a0*/  BRA `(.L_x_28) ;  /* 0xffffffb400c07947 */ /* 0x000fea000383ffff */
.L_x_33:
[----:B-1----:R1:W2:Y:S02]  /*64b0*/  SYNCS.PHASECHK.TRANS64.TRYWAIT P0, [R2+URZ+0xb0], R3 ;  /* 0x0000b003020075a7 */ /* 0x0022a400080011ff */
[----:B--2---:R-:W-:Y:S05]  /*64c0*/  @!P0 NANOSLEEP.SYNCS 0x989680 ;  /* 0x009896800000895d */ /* 0x004fea0003900000 */
[----:B------:R-:W2:Y:S02]  /*64d0*/  @!P0 SYNCS.PHASECHK.TRANS64 P0, [R2+URZ+0xb0], R3 ;  /* 0x0000b003020085a7 */ /* 0x000ea400080010ff */
[----:B--2---:R-:W-:Y:S05]  /*64e0*/  @!P0 BRA `(.L_x_33) ;  /* 0xfffffffc00f08947 */ /* 0x004fea000383ffff */
[----:B------:R-:W-:Y:S05]  /*64f0*/  BRA `(.L_x_104) ;  /* 0xffffffb800787947 */ /* 0x000fea000383ffff */
.L_x_37:
[----:B----4-:R-:W-:-:S07]  /*6500*/  MOV R0, UR5 ;  /* 0x0000000500007c02 */ /* 0x010fce0008000f00 */
.L_x_105:
[----:B-1----:R1:W2:Y:S02]  /*6510*/  SYNCS.PHASECHK.TRANS64.TRYWAIT P0, [R0+URZ], R2 ;  /* 0x00000002000075a7 */ /* 0x0022a400080011ff */
[----:B--2---:R-:W-:Y:S05]  /*6520*/  @!P0 NANOSLEEP.SYNCS 0x989680 ;  /* 0x009896800000895d */ /* 0x004fea0003900000 */
[----:B------:R-:W2:Y:S02]  /*6530*/  @!P0 SYNCS.PHASECHK.TRANS64 P0, [R0+URZ], R2 ;  /* 0x00000002000085a7 */ /* 0x000ea400080010ff */
[----:B--2---:R-:W-:Y:S05]  /*6540*/  @!P0 BRA `(.L_x_105) ;  /* 0xfffffffc00f08947 */ /* 0x004fea000383ffff */
[----:B------:R-:W-:Y:S05]  /*6550*/  BRA `(.L_x_106) ;  /* 0xffffffbc00e87947 */ /* 0x000fea000383ffff */
.L_x_38:
[----:B----4-:R-:W-:-:S07]  /*6560*/  MOV R0, UR5 ;  /* 0x0000000500007c02 */ /* 0x010fce0008000f00 */
.L_x_107:
[----:B-1----:R1:W2:Y:S02]  /*6570*/  SYNCS.PHASECHK.TRANS64.TRYWAIT P0, [R0+URZ], R3 ;  /* 0x00000003000075a7 */ /* 0x0022a400080011ff */
[----:B--2---:R-:W-:Y:S05]  /*6580*/  @!P0 NANOSLEEP.SYNCS 0x989680 ;  /* 0x009896800000895d */ /* 0x004fea0003900000 */
[----:B------:R-:W2:Y:S02]  /*6590*/  @!P0 SYNCS.PHASECHK.TRANS64 P0, [R0+URZ], R3 ;  /* 0x00000003000085a7 */ /* 0x000ea400080010ff */
[----:B--2---:R-:W-:Y:S05]  /*65a0*/  @!P0 BRA `(.L_x_107) ;  /* 0xfffffffc00f08947 */ /* 0x004fea000383ffff */
[----:B------:R-:W-:Y:S05]  /*65b0*/  BRA `(.L_x_108) ;  /* 0xffffffbc00f47947 */ /* 0x000fea000383ffff */
.L_x_39:
[----:B----4-:R-:W-:-:S07]  /*65c0*/  MOV R0, UR5 ;  /* 0x0000000500007c02 */ /* 0x010fce0008000f00 */
.L_x_109:
[----:B-1----:R1:W2:Y:S02]  /*65d0*/  SYNCS.PHASECHK.TRANS64.TRYWAIT P0, [R0+URZ], R3 ;  /* 0x00000003000075a7 */ /* 0x0022a400080011ff */
[----:B--2---:R-:W-:Y:S05]  /*65e0*/  @!P0 NANOSLEEP.SYNCS 0x989680 ;  /* 0x009896800000895d */ /* 0x004fea0003900000 */
[----:B------:R-:W2:Y:S02]  /*65f0*/  @!P0 SYNCS.PHASECHK.TRANS64 P0, [R0+URZ], R3 ;  /* 0x00000003000085a7 */ /* 0x000ea400080010ff */
[----:B--2---:R-:W-:Y:S05]  /*6600*/  @!P0 BRA `(.L_x_109) ;  /* 0xfffffffc00f08947 */ /* 0x004fea000383ffff */
[----:B------:R-:W-:Y:S05]  /*6610*/  BRA `(.L_x_110) ;  /* 0xffffffc000007947 */ /* 0x000fea000383ffff */
.L_x_40:
[----:B----4-:R-:W-:-:S07]  /*6620*/  MOV R0, UR5 ;  /* 0x0000000500007c02 */ /* 0x010fce0008000f00 */
.L_x_111:
[----:B-1----:R1:W2:Y:S02]  /*6630*/  SYNCS.PHASECHK.TRANS64.TRYWAIT P0, [R0+URZ], R3 ;  /* 0x00000003000075a7 */ /* 0x0022a400080011ff */
[----:B--2---:R-:W-:Y:S05]  /*6640*/  @!P0 NANOSLEEP.SYNCS 0x989680 ;  /* 0x009896800000895d */ /* 0x004fea0003900000 */
[----:B------:R-:W2:Y:S02]  /*6650*/  @!P0 SYNCS.PHASECHK.TRANS64 P0, [R0+URZ], R3 ;  /* 0x00000003000085a7 */ /* 0x000ea400080010ff */
[----:B--2---:R-:W-:Y:S05]  /*6660*/  @!P0 BRA `(.L_x_111) ;  /* 0xfffffffc00f08947 */ /* 0x004fea000383ffff */
[----:B------:R-:W-:Y:S05]  /*6670*/  BRA `(.L_x_112) ;  /* 0xffffffc0000c7947 */ /* 0x000fea000383ffff */
.L_x_41:
[----:B----4-:R-:W-:-:S07]  /*6680*/  MOV R0, UR5 ;  /* 0x0000000500007c02 */ /* 0x010fce0008000f00 */
.L_x_113:
[----:B-1----:R1:W2:Y:S02]  /*6690*/  SYNCS.PHASECHK.TRANS64.TRYWAIT P0, [R0+URZ], R3 ;  /* 0x00000003000075a7 */ /* 0x0022a400080011ff */
[----:B--2---:R-:W-:Y:S05]  /*66a0*/  @!P0 NANOSLEEP.SYNCS 0x989680 ;  /* 0x009896800000895d */ /* 0x004fea0003900000 */
[----:B------:R-:W2:Y:S02]  /*66b0*/  @!P0 SYNCS.PHASECHK.TRANS64 P0, [R0+URZ], R3 ;  /* 0x00000003000085a7 */ /* 0x000ea400080010ff */
[----:B--2---:R-:W-:Y:S05]  /*66c0*/  @!P0 BRA `(.L_x_113) ;  /* 0xfffffffc00f08947 */ /* 0x004fea000383ffff */
[----:B------:R-:W-:Y:S05]  /*66d0*/  BRA `(.L_x_114) ;  /* 0xffffffc000187947 */ /* 0x000fea000383ffff */
.L_x_42:
[----:B----4-:R-:W-:-:S07]  /*66e0*/  MOV R0, UR5 ;  /* 0x0000000500007c02 */ /* 0x010fce0008000f00 */
.L_x_115:
[----:B-1----:R1:W2:Y:S02]  /*66f0*/  SYNCS.PHASECHK.TRANS64.TRYWAIT P0, [R0+URZ], R3 ;  /* 0x00000003000075a7 */ /* 0x0022a400080011ff */
[----:B--2---:R-:W-:Y:S05]  /*6700*/  @!P0 NANOSLEEP.SYNCS 0x989680 ;  /* 0x009896800000895d */ /* 0x004fea0003900000 */
[----:B------:R-:W2:Y:S02]  /*6710*/  @!P0 SYNCS.PHASECHK.TRANS64 P0, [R0+URZ], R3 ;  /* 0x00000003000085a7 */ /* 0x000ea400080010ff */
[----:B--2---:R-:W-:Y:S05]  /*6720*/  @!P0 BRA `(.L_x_115) ;  /* 0xfffffffc00f08947 */ /* 0x004fea000383ffff */
[----:B------:R-:W-:Y:S05]  /*6730*/  BRA `(.L_x_116) ;  /* 0xffffffc000247947 */ /* 0x000fea000383ffff */
.L_x_43:
[----:B----4-:R-:W-:-:S07]  /*6740*/  MOV R0, UR5 ;  /* 0x0000000500007c02 */ /* 0x010fce0008000f00 */
.L_x_117:
[----:B-1----:R1:W2:Y:S02]  /*6750*/  SYNCS.PHASECHK.TRANS64.TRYWAIT P0, [R0+URZ], R3 ;  /* 0x00000003000075a7 */ /* 0x0022a400080011ff */
[----:B--2---:R-:W-:Y:S05]  /*6760*/  @!P0 NANOSLEEP.SYNCS 0x989680 ;  /* 0x009896800000895d */ /* 0x004fea0003900000 */
[----:B------:R-:W2:Y:S02]  /*6770*/  @!P0 SYNCS.PHASECHK.TRANS64 P0, [R0+URZ], R3 ;  /* 0x00000003000085a7 */ /* 0x000ea400080010ff */
[----:B--2---:R-:W-:Y:S05]  /*6780*/  @!P0 BRA `(.L_x_117) ;  /* 0xfffffffc00f08947 */ /* 0x004fea000383ffff */
[----:B------:R-:W-:Y:S05]  /*6790*/  BRA `(.L_x_118) ;  /* 0xffffffc000307947 */ /* 0x000fea000383ffff */
.L_x_44:
[----:B----4-:R-:W-:-:S07]  /*67a0*/  MOV R0, UR5 ;  /* 0x0000000500007c02 */ /* 0x010fce0008000f00 */
.L_x_119:
[----:B-1----:R1:W2:Y:S02]  /*67b0*/  SYNCS.PHASECHK.TRANS64.TRYWAIT P0, [R0+URZ], R3 ;  /* 0x00000003000075a7 */ /* 0x0022a400080011ff */
[----:B--2---:R-:W-:Y:S05]  /*67c0*/  @!P0 NANOSLEEP.SYNCS 0x989680 ;  /* 0x009896800000895d */ /* 0x004fea0003900000 */
[----:B------:R-:W2:Y:S02]  /*67d0*/  @!P0 SYNCS.PHASECHK.TRANS64 P0, [R0+URZ], R3 ;  /* 0x00000003000085a7 */ /* 0x000ea400080010ff */
[----:B--2---:R-:W-:Y:S05]  /*67e0*/  @!P0 BRA `(.L_x_119) ;  /* 0xfffffffc00f08947 */ /* 0x004fea000383ffff */
[----:B------:R-:W-:Y:S05]  /*67f0*/  BRA `(.L_x_120) ;  /* 0xffffffc0003c7947 */ /* 0x000fea000383ffff */
.L_x_47:
[----:B-1----:R1:W2:Y:S02]  /*6800*/  SYNCS.PHASECHK.TRANS64.TRYWAIT P0, [R0+URZ+0x110], R4 ;  /* 0x00011004000075a7 */ /* 0x0022a400080011ff */
[----:B--2---:R-:W-:Y:S05]  /*6810*/  @!P0 NANOSLEEP.SYNCS 0x989680 ;  /* 0x009896800000895d */ /* 0x004fea0003900000 */
[----:B------:R-:W2:Y:S02]  /*6820*/  @!P0 SYNCS.PHASECHK.TRANS64 P0, [R0+URZ+0x110], R4 ;  /* 0x00011004000085a7 */ /* 0x000ea400080010ff */
[----:B--2---:R-:W-:Y:S05]  /*6830*/  @!P0 BRA `(.L_x_47) ;  /* 0xfffffffc00f08947 */ /* 0x004fea000383ffff */
[----:B------:R-:W-:Y:S05]  /*6840*/  BRA `(.L_x_121) ;  /* 0xffffffc000987947 */ /* 0x000fea000383ffff */
.L_x_48:
[----:B------:R-:W-:-:S07]  /*6850*/  MOV R0, UR5 ;  /* 0x0000000500007c02 */ /* 0x000fce0008000f00 */
.L_x_122:
[----:B-1----:R1:W2:Y:S02]  /*6860*/  SYNCS.PHASECHK.TRANS64.TRYWAIT P0, [R0+URZ+0xc0], R5 ;  /* 0x0000c005000075a7 */ /* 0x0022a400080011ff */
[----:B--2---:R-:W-:Y:S05]  /*6870*/  @!P0 NANOSLEEP.SYNCS 0x989680 ;  /* 0x009896800000895d */ /* 0x004fea0003900000 */
[----:B------:R-:W2:Y:S02]  /*6880*/  @!P0 SYNCS.PHASECHK.TRANS64 P0, [R0+URZ+0xc0], R5 ;  /* 0x0000c005000085a7 */ /* 0x000ea400080010ff */
[----:B--2---:R-:W-:Y:S05]  /*6890*/  @!P0 BRA `(.L_x_122) ;  /* 0xfffffffc00f08947 */ /* 0x004fea000383ffff */
[----:B------:R-:W-:Y:S05]  /*68a0*/  BRA `(.L_x_123) ;  /* 0xffffffc000a87947 */ /* 0x000fea000383ffff */
.L_x_49:
[----:B-1----:R1:W2:Y:S02]  /*68b0*/  SYNCS.PHASECHK.TRANS64.TRYWAIT P1, [R0+URZ+0xb0], R4 ;  /* 0x0000b004000075a7 */ /* 0x0022a400080211ff */
[----:B--2---:R-:W-:Y:S05]  /*68c0*/  @!P1 NANOSLEEP.SYNCS 0x989680 ;  /* 0x009896800000995d */ /* 0x004fea0003900000 */
[----:B------:R-:W2:Y:S02]  /*68d0*/  @!P1 SYNCS.PHASECHK.TRANS64 P1, [R0+URZ+0xb0], R4 ;  /* 0x0000b004000095a7 */ /* 0x000ea400080210ff */
[----:B--2---:R-:W-:Y:S05]  /*68e0*/  @!P1 BRA `(.L_x_49) ;  /* 0xfffffffc00f09947 */ /* 0x004fea000383ffff */
[----:B------:R-:W-:Y:S05]  /*68f0*/  BRA `(.L_x_124) ;  /* 0xffffffc000d87947 */ /* 0x000fea000383ffff */
.L_x_52:
[----:B------:R-:W-:-:S07]  /*6900*/  MOV R0, UR5 ;  /* 0x0000000500007c02 */ /* 0x000fce0008000f00 */
.L_x_125:
[----:B-1----:R1:W2:Y:S02]  /*6910*/  SYNCS.PHASECHK.TRANS64.TRYWAIT P0, [R0+URZ+0xc0], R2 ;  /* 0x0000c002000075a7 */ /* 0x0022a400080011ff */
[----:B--2---:R-:W-:Y:S05]  /*6920*/  @!P0 NANOSLEEP.SYNCS 0x989680 ;  /* 0x009896800000895d */ /* 0x004fea0003900000 */
[----:B------:R-:W2:Y:S02]  /*6930*/  @!P0 SYNCS.PHASECHK.TRANS64 P0, [R0+URZ+0xc0], R2 ;  /* 0x0000c002000085a7 */ /* 0x000ea400080010ff */
[----:B--2---:R-:W-:Y:S05]  /*6940*/  @!P0 BRA `(.L_x_125) ;  /* 0xfffffffc00f08947 */ /* 0x004fea000383ffff */
[----:B------:R-:W-:Y:S05]  /*6950*/  BRA `(.L_x_51) ;  /* 0xffffffc4002c7947 */ /* 0x000fea000383ffff */
.L_x_59:
[----:B-1----:R1:W2:Y:S02]  /*6960*/  SYNCS.PHASECHK.TRANS64.TRYWAIT P1, [R0+URZ+0xb0], R2 ;  /* 0x0000b002000075a7 */ /* 0x0022a400080211ff */
[----:B--2---:R-:W-:Y:S05]  /*6970*/  @!P1 NANOSLEEP.SYNCS 0x989680 ;  /* 0x009896800000995d */ /* 0x004fea0003900000 */
[----:B------:R-:W2:Y:S02]  /*6980*/  @!P1 SYNCS.PHASECHK.TRANS64 P1, [R0+URZ+0xb0], R2 ;  /* 0x0000b002000095a7 */ /* 0x000ea400080210ff */
[----:B--2---:R-:W-:Y:S05]  /*6990*/  @!P1 BRA `(.L_x_59) ;  /* 0xfffffffc00f09947 */ /* 0x004fea000383ffff */
[----:B------:R-:W-:Y:S05]  /*69a0*/  BRA `(.L_x_126) ;  /* 0xffffffc800bc7947 */ /* 0x000fea000383ffff */
.L_x_60:
[----:B------:R-:W-:-:S07]  /*69b0*/  MOV R2, UR6 ;  /* 0x0000000600027c02 */ /* 0x000fce0008000f00 */
.L_x_127:
[----:B-1----:R1:W2:Y:S02]  /*69c0*/  SYNCS.PHASECHK.TRANS64.TRYWAIT P0, [R2+URZ+0xf0], R0 ;  /* 0x0000f000020075a7 */ /* 0x0022a400080011ff */
[----:B--2---:R-:W-:Y:S05]  /*69d0*/  @!P0 NANOSLEEP.SYNCS 0x989680 ;  /* 0x009896800000895d */ /* 0x004fea0003900000 */
[----:B------:R-:W2:Y:S02]  /*69e0*/  @!P0 SYNCS.PHASECHK.TRANS64 P0, [R2+URZ+0xf0], R0 ;  /* 0x0000f000020085a7 */ /* 0x000ea400080010ff */
[----:B--2---:R-:W-:Y:S05]  /*69f0*/  @!P0 BRA `(.L_x_127) ;  /* 0xfffffffc00f08947 */ /* 0x004fea000383ffff */
[----:B------:R-:W-:Y:S05]  /*6a00*/  BRA `(.L_x_128) ;  /* 0xffffffcc000c7947 */ /* 0x000fea000383ffff */
.L_x_63:
[----:B------:R-:W-:Y:S07]  /*6a10*/  MOV R0, UR11 ;  /* 0x0000000b00007c02 */ /* 0x000fee0008000f00 */
.L_x_129:
[----:B-1----:R1:W2:Y:S02]  /*6a20*/  SYNCS.PHASECHK.TRANS64.TRYWAIT P0, [R0+URZ], R2 ;  /* 0x00000002000075a7 */ /* 0x0022a400080011ff */
[----:B--2---:R-:W-:Y:S05]  /*6a30*/  @!P0 NANOSLEEP.SYNCS 0x989680 ;  /* 0x009896800000895d */ /* 0x004fea0003900000 */
[----:B------:R-:W2:Y:S02]  /*6a40*/  @!P0 SYNCS.PHASECHK.TRANS64 P0, [R0+URZ], R2 ;  /* 0x00000002000085a7 */ /* 0x000ea400080010ff */
[----:B--2---:R-:W-:Y:S05]  /*6a50*/  @!P0 BRA `(.L_x_129) ;  /* 0xfffffffc00f08947 */ /* 0x004fea000383ffff */
[----:B------:R-:W-:Y:S05]  /*6a60*/  BRA `(.L_x_62) ;  /* 0xffffffcc00287947 */ /* 0x000fea000383ffff */
.L_x_66:
[----:B------:R-:W-:-:S07]  /*6a70*/  MOV R0, UR6 ;  /* 0x0000000600007c02 */ /* 0x000fce0008000f00 */
.L_x_130:
[----:B--2---:R2:W4:Y:S02]  /*6a80*/  SYNCS.PHASECHK.TRANS64.TRYWAIT P0, [R0+URZ], R2 ;  /* 0x00000002000075a7 */ /* 0x00452400080011ff */
[----:B----4-:R-:W-:Y:S05]  /*6a90*/  @!P0 NANOSLEEP.SYNCS 0x989680 ;  /* 0x009896800000895d */ /* 0x010fea0003900000 */
[----:B------:R-:W4:Y:S02]  /*6aa0*/  @!P0 SYNCS.PHASECHK.TRANS64 P0, [R0+URZ], R2 ;  /* 0x00000002000085a7 */ /* 0x000f2400080010ff */
[----:B----4-:R-:W-:Y:S05]  /*6ab0*/  @!P0 BRA `(.L_x_130) ;  /* 0xfffffffc00f08947 */ /* 0x010fea000383ffff */
[----:B------:R-:W-:Y:S05]  /*6ac0*/  BRA `(.L_x_131) ;  /* 0xffffffd000547947 */ /* 0x000fea000383ffff */
.L_x_67:
[----:B------:R-:W-:-:S07]  /*6ad0*/  MOV R0, UR6 ;  /* 0x0000000600007c02 */ /* 0x000fce0008000f00 */
.L_x_132:
[----:B-1----:R1:W2:Y:S02]  /*6ae0*/  SYNCS.PHASECHK.TRANS64.TRYWAIT P0, [R0+URZ], R3 ;  /* 0x00000003000075a7 */ /* 0x0022a400080011ff */
[----:B--2---:R-:W-:Y:S05]  /*6af0*/  @!P0 NANOSLEEP.SYNCS 0x989680 ;  /* 0x009896800000895d */ /* 0x004fea0003900000 */
[----:B------:R-:W2:Y:S02]  /*6b00*/  @!P0 SYNCS.PHASECHK.TRANS64 P0, [R0+URZ], R3 ;  /* 0x00000003000085a7 */ /* 0x000ea400080010ff */
[----:B--2---:R-:W-:Y:S05]  /*6b10*/  @!P0 BRA `(.L_x_132) ;  /* 0xfffffffc00f08947 */ /* 0x004fea000383ffff */
[----:B------:R-:W-:Y:S05]  /*6b20*/  BRA `(.L_x_133) ;  /* 0xffffffd000607947 */ /* 0x000fea000383ffff */
.L_x_68:
[----:B------:R-:W-:-:S07]  /*6b30*/  MOV R0, UR6 ;  /* 0x0000000600007c02 */ /* 0x000fce0008000f00 */
.L_x_134:
[----:B-1----:R1:W2:Y:S02]  /*6b40*/  SYNCS.PHASECHK.TRANS64.TRYWAIT P0, [R0+URZ], R3 ;  /* 0x00000003000075a7 */ /* 0x0022a400080011ff */
[----:B--2---:R-:W-:Y:S05]  /*6b50*/  @!P0 NANOSLEEP.SYNCS 0x989680 ;  /* 0x009896800000895d */ /* 0x004fea0003900000 */
[----:B------:R-:W2:Y:S02]  /*6b60*/  @!P0 SYNCS.PHASECHK.TRANS64 P0, [R0+URZ], R3 ;  /* 0x00000003000085a7 */ /* 0x000ea400080010ff */
[----:B--2---:R-:W-:Y:S05]  /*6b70*/  @!P0 BRA `(.L_x_134) ;  /* 0xfffffffc00f08947 */ /* 0x004fea000383ffff */
[----:B------:R-:W-:Y:S05]  /*6b80*/  BRA `(.L_x_135) ;  /* 0xffffffd0006c7947 */ /* 0x000fea000383ffff */
.L_x_69:
[----:B-1----:R-:W-:-:S07]  /*6b90*/  MOV R0, UR7 ;  /* 0x0000000700007c02 */ /* 0x002fce0008000f00 */
.L_x_136:
[----:B-1----:R1:W2:Y:S02]  /*6ba0*/  SYNCS.PHASECHK.TRANS64.TRYWAIT P0, [R0+URZ], R2 ;  /* 0x00000002000075a7 */ /* 0x0022a400080011ff */
[----:B--2---:R-:W-:Y:S05]  /*6bb0*/  @!P0 NANOSLEEP.SYNCS 0x989680 ;  /* 0x009896800000895d */ /* 0x004fea0003900000 */
[----:B------:R-:W2:Y:S02]  /*6bc0*/  @!P0 SYNCS.PHASECHK.TRANS64 P0, [R0+URZ], R2 ;  /* 0x00000002000085a7 */ /* 0x000ea400080010ff */
[----:B--2---:R-:W-:Y:S05]  /*6bd0*/  @!P0 BRA `(.L_x_136) ;  /* 0xfffffffc00f08947 */ /* 0x004fea000383ffff */
[----:B------:R-:W-:Y:S05]  /*6be0*/  BRA `(.L_x_137) ;  /* 0xffffffd000787947 */ /* 0x000fea000383ffff */
.L_x_74:
[----:B---3--:R3:W1:Y:S02]  /*6bf0*/  SYNCS.PHASECHK.TRANS64.TRYWAIT P0, [R0+URZ+0xb0], R2 ;  /* 0x0000b002000075a7 */ /* 0x00866400080011ff */
[----:B-1----:R-:W-:Y:S05]  /*6c00*/  @!P0 NANOSLEEP.SYNCS 0x989680 ;  /* 0x009896800000895d */ /* 0x002fea0003900000 */
[----:B------:R-:W1:Y:S02]  /*6c10*/  @!P0 SYNCS.PHASECHK.TRANS64 P0, [R0+URZ+0xb0], R2 ;  /* 0x0000b002000085a7 */ /* 0x000e6400080010ff */
[----:B-1----:R-:W-:Y:S05]  /*6c20*/  @!P0 BRA `(.L_x_74) ;  /* 0xfffffffc00f08947 */ /* 0x002fea000383ffff */
[----:B------:R-:W-:Y:S05]  /*6c30*/  BRA `(.L_x_138) ;  /* 0xffffffd400787947 */ /* 0x000fea000383ffff */
.L_x_77:
[----:B------:R-:W-:Y:S07]  /*6c40*/  MOV R0, UR6 ;  /* 0x0000000600007c02 */ /* 0x000fee0008000f00 */
.L_x_139:
[----:B-1----:R1:W3:Y:S02]  /*6c50*/  SYNCS.PHASECHK.TRANS64.TRYWAIT P0, [R0+URZ+0xa8], R2 ;  /* 0x0000a802000075a7 */ /* 0x0022e400080011ff */
[----:B---3--:R-:W-:Y:S05]  /*6c60*/  @!P0 NANOSLEEP.SYNCS 0x989680 ;  /* 0x009896800000895d */ /* 0x008fea0003900000 */
[----:B------:R-:W3:Y:S02]  /*6c70*/  @!P0 SYNCS.PHASECHK.TRANS64 P0, [R0+URZ+0xa8], R2 ;  /* 0x0000a802000085a7 */ /* 0x000ee400080010ff */
[----:B---3--:R-:W-:Y:S05]  /*6c80*/  @!P0 BRA `(.L_x_139) ;  /* 0xfffffffc00f08947 */ /* 0x008fea000383ffff */
[----:B------:R-:W-:Y:S05]  /*6c90*/  BRA `(.L_x_76) ;  /* 0xffffffd800647947 */ /* 0x000fea000383ffff */
.L_x_80:
[----:B------:R-:W-:Y:S07]  /*6ca0*/  MOV R0, UR6 ;  /* 0x0000000600007c02 */ /* 0x000fee0008000f00 */
.L_x_140:
[----:B-1----:R1:W2:Y:S02]  /*6cb0*/  SYNCS.PHASECHK.TRANS64.TRYWAIT P2, [R0+URZ+0x98], R24 ;  /* 0x00009818000075a7 */ /* 0x0022a400080411ff */
[----:B--2---:R-:W-:Y:S05]  /*6cc0*/  @!P2 NANOSLEEP.SYNCS 0x989680 ;  /* 0x009896800000a95d */ /* 0x004fea0003900000 */
[----:B------:R-:W2:Y:S02]  /*6cd0*/  @!P2 SYNCS.PHASECHK.TRANS64 P2, [R0+URZ+0x98], R24 ;  /* 0x000098180000a5a7 */ /* 0x000ea400080410ff */
[----:B--2---:R-:W-:Y:S05]  /*6ce0*/  @!P2 BRA `(.L_x_140) ;  /* 0xfffffffc00f0a947 */ /* 0x004fea000383ffff */
[----:B------:R-:W-:Y:S05]  /*6cf0*/  BRA `(.L_x_141) ;  /* 0xffffffd800f87947 */ /* 0x000fea000383ffff */
.L_x_83:
[----:B--2---:R2:W4:Y:S02]  /*6d00*/  SYNCS.PHASECHK.TRANS64.TRYWAIT P0, [R0+URZ+0xb0], R2 ;  /* 0x0000b002000075a7 */ /* 0x00452400080011ff */
[----:B----4-:R-:W-:Y:S05]  /*6d10*/  @!P0 NANOSLEEP.SYNCS 0x989680 ;  /* 0x009896800000895d */ /* 0x010fea0003900000 */
[----:B------:R-:W4:Y:S02]  /*6d20*/  @!P0 SYNCS.PHASECHK.TRANS64 P0, [R0+URZ+0xb0], R2 ;  /* 0x0000b002000085a7 */ /* 0x000f2400080010ff */
[----:B----4-:R-:W-:Y:S05]  /*6d30*/  @!P0 BRA `(.L_x_83) ;  /* 0xfffffffc00f08947 */ /* 0x010fea000383ffff */
[----:B------:R-:W-:Y:S05]  /*6d40*/  BRA `(.L_x_142) ;  /* 0xffffffe000407947 */ /* 0x000fea000383ffff */
.L_x_94:
[----:B-1----:R-:W-:Y:S04]  /*6d50*/  MOV R0, UR43 ;  /* 0x0000002b00007c02 */ /* 0x002fe80008000f00 */
[----:B------:R1:W2:Y:S03]  /*6d60*/  SYNCS.PHASECHK.TRANS64.TRYWAIT P1, [R0+URZ+0x90], R4 ;  /* 0x00009004000075a7 */ /* 0x0002a600080211ff */
[----:B--2---:R-:W-:Y:S05]  /*6d70*/  @!P1 NANOSLEEP.SYNCS 0x989680 ;  /* 0x009896800000995d */ /* 0x004fea0003900000 */
[----:B------:R-:W2:Y:S02]  /*6d80*/  @!P1 SYNCS.PHASECHK.TRANS64 P1, [R0+URZ+0x90], R4 ;  /* 0x00009004000095a7 */ /* 0x000ea400080210ff */
[----:B--2---:R-:W-:Y:S05]  /*6d90*/  @!P1 BRA `(.L_x_94) ;  /* 0xfffffffc00ec9947 */ /* 0x004fea000383ffff */
[----:B------:R-:W-:Y:S05]  /*6da0*/  BRA `(.L_x_93) ;  /* 0xffffffec00247947 */ /* 0x000fea000383ffff */
.L_x_96:
[----:B-1----:R1:W4:Y:S02]  /*6db0*/  SYNCS.PHASECHK.TRANS64.TRYWAIT P1, [R16+URZ+0xd0], R3 ;  /* 0x0000d003100075a7 */ /* 0x00232400080211ff */
[----:B----4-:R-:W-:Y:S05]  /*6dc0*/  @!P1 NANOSLEEP.SYNCS 0x989680 ;  /* 0x009896800000995d */ /* 0x010fea0003900000 */
[----:B------:R-:W4:Y:S02]  /*6dd0*/  @!P1 SYNCS.PHASECHK.TRANS64 P1, [R16+URZ+0xd0], R3 ;  /* 0x0000d003100095a7 */ /* 0x000f2400080210ff */
[----:B----4-:R-:W-:Y:S05]  /*6de0*/  @!P1 BRA `(.L_x_96) ;  /* 0xfffffffc00f09947 */ /* 0x010fea000383ffff */
[----:B------:R-:W-:Y:S05]  /*6df0*/  BRA `(.L_x_95) ;  /* 0xffffffec005c7947 */ /* 0x000fea000383ffff */
        .weak           $__internal_0_$__cuda_sm10x_tcgen05_guardrail_trap_col_being_dealloced_not_returned_by_alloc
        .type           $__internal_0_$__cuda_sm10x_tcgen05_guardrail_trap_col_being_dealloced_not_returned_by_alloc,@function
        .size           $__internal_0_$__cuda_sm10x_tcgen05_guardrail_trap_col_being_dealloced_not_returned_by_alloc,($__internal_1_$__cuda_sm10x_tcgen05_guardrail_trap_phase_invalid_during_alloc - $__internal_0_$__cuda_sm10x_tcgen05_guardrail_trap_col_being_dealloced_not_returned_by_alloc)
$__internal_0_$__cuda_sm10x_tcgen05_guardrail_trap_col_being_dealloced_not_returned_by_alloc:
[----:B------:R-:W-:Y:S05]  /*6e00*/  BPT.TRAP 0x1 ;  /* 0x000000040000795c */ /* 0x000fea0000300000 */
[----:B------:R-:W-:-:S04]  /*6e10*/  HFMA2 R3, -RZ, RZ, 0, 0 ;  /* 0x00000000ff037431 */ /* 0x000fc800000001ff */
[----:B------:R-:W-:Y:S05]  /*6e20*/  RET.REL.NODEC R2 `(_ZN7cutlass13device_kernelINS_4gemm6kernel13GemmUniversalIN4cute5tupleIJiiiiEEENS1_10collective13CollectiveMmaINS1_35MainloopSm100TmaUmmaWarpSpecializedILi9ELi2ELi4ENS5_IJNS4_1CILi1EEESB_SB_EEEEENS5_IJNSA_ILi64EEENSA_ILi32EEENSA_ILi256EEEEEENS_12float_e4m3_tENS5_IJlSB_lEEESI_SJ_NS4_8TiledMMAINS4_8MMA_AtomIJNS4_10MMA_TraitsINS4_19SM100_MMA_F8F6F4_SSEJSI_SI_fSE_SF_NS4_17integral_constantINS4_4UMMA5MajorELSQ_0EEESR_NSO_INSP_7ScaleInELSS_0EEEST_EEEEEENS4_6LayoutISC_NS5_IJNSA_ILi0EEESX_SX_EEEEENS5_IJNS4_10UnderscoreES10_S10_EEEEENS4_13SM90_TMA_LOADENS4_14ComposedLayoutINS4_7SwizzleILi3ELi4ELi3EEENS4_18smem_ptr_flag_bitsILi8EEENSW_INS5_IJNSA_ILi8EEENSA_ILi128EEEEEENS5_IJS1A_SB_EEEEEEEvNS4_8identityES13_S1E_vS1F_EENS_8epilogue10collective18CollectiveEpilogueINS1H_23Sm100TmaWarpSpecializedILi1ELi1ELi16ELb0ELb0EEEJSH_NS5_IJNSW_ISE_SB_EENSW_ISF_SB_EEEEESI_SJ_SI_SJ_NS1H_6fusion15FusionCallbacksIS1L_NS1P_17LinearCombinationISI_fSI_fLNS_15FloatRoundStyleE2EEESH_S1O_JEEENS4_5SM1004TMEM4LOAD26SM100_TMEM_LOAD_16dp32b16xES13_NS14_INS15_ILi1ELi4ELi3EEES18_NSW_INS5_IJS19_SF_EEENS5_IJSF_SB_EEEEEEENS4_39AutoVectorizingCopyWithAssumedAlignmentILi128EEENS4_14SM90_TMA_STOREES23_S25_S25_EEEvvEEEEvNT_6ParamsE) ;  /* 0xffffff9002747950 */ /* 0x000fea0003c3ffff */
        .weak           $__internal_1_$__cuda_sm10x_tcgen05_guardrail_trap_phase_invalid_during_alloc
        .type           $__internal_1_$__cuda_sm10x_tcgen05_guardrail_trap_phase_invalid_during_alloc,@function
        .size           $__internal_1_$__cuda_sm10x_tcgen05_guardrail_trap_phase_invalid_during_alloc,($__internal_2_$__cuda_sm10x_tcgen05_guardrail_trap_unallocated_columns_being_dealloced - $__internal_1_$__cuda_sm10x_tcgen05_guardrail_trap_phase_invalid_during_alloc)
$__internal_1_$__cuda_sm10x_tcgen05_guardrail_trap_phase_invalid_during_alloc:
[----:B------:R-:W-:Y:S05]  /*6e30*/  BPT.TRAP 0x1 ;  /* 0x000000040000795c */ /* 0x000fea0000300000 */
[----:B------:R-:W-:-:S04]  /*6e40*/  MOV R3, 0x0 ;  /* 0x0000000000037802 */ /* 0x000fc80000000f00 */
[----:B------:R-:W-:Y:S05]  /*6e50*/  RET.REL.NODEC R2 `(_ZN7cutlass13device_kernelINS_4gemm6kernel13GemmUniversalIN4cute5tupleIJiiiiEEENS1_10collective13CollectiveMmaINS1_35MainloopSm100TmaUmmaWarpSpecializedILi9ELi2ELi4ENS5_IJNS4_1CILi1EEESB_SB_EEEEENS5_IJNSA_ILi64EEENSA_ILi32EEENSA_ILi256EEEEEENS_12float_e4m3_tENS5_IJlSB_lEEESI_SJ_NS4_8TiledMMAINS4_8MMA_AtomIJNS4_10MMA_TraitsINS4_19SM100_MMA_F8F6F4_SSEJSI_SI_fSE_SF_NS4_17integral_constantINS4_4UMMA5MajorELSQ_0EEESR_NSO_INSP_7ScaleInELSS_0EEEST_EEEEEENS4_6LayoutISC_NS5_IJNSA_ILi0EEESX_SX_EEEEENS5_IJNS4_10UnderscoreES10_S10_EEEEENS4_13SM90_TMA_LOADENS4_14ComposedLayoutINS4_7SwizzleILi3ELi4ELi3EEENS4_18smem_ptr_flag_bitsILi8EEENSW_INS5_IJNSA_ILi8EEENSA_ILi128EEEEEENS5_IJS1A_SB_EEEEEEEvNS4_8identityES13_S1E_vS1F_EENS_8epilogue10collective18CollectiveEpilogueINS1H_23Sm100TmaWarpSpecializedILi1ELi1ELi16ELb0ELb0EEEJSH_NS5_IJNSW_ISE_SB_EENSW_ISF_SB_EEEEESI_SJ_SI_SJ_NS1H_6fusion15FusionCallbacksIS1L_NS1P_17LinearCombinationISI_fSI_fLNS_15FloatRoundStyleE2EEESH_S1O_JEEENS4_5SM1004TMEM4LOAD26SM100_TMEM_LOAD_16dp32b16xES13_NS14_INS15_ILi1ELi4ELi3EEES18_NSW_INS5_IJS19_SF_EEENS5_IJSF_SB_EEEEEEENS4_39AutoVectorizingCopyWithAssumedAlignmentILi128EEENS4_14SM90_TMA_STOREES23_S25_S25_EEEvvEEEEvNT_6ParamsE) ;  /* 0xffffff9002687950 */ /* 0x000fea0003c3ffff */
        .weak           $__internal_2_$__cuda_sm10x_tcgen05_guardrail_trap_unallocated_columns_being_dealloced
        .type           $__internal_2_$__cuda_sm10x_tcgen05_guardrail_trap_unallocated_columns_being_dealloced,@function
        .size           $__internal_2_$__cuda_sm10x_tcgen05_guardrail_trap_unallocated_columns_being_dealloced,(.L_x_144 - $__internal_2_$__cuda_sm10x_tcgen05_guardrail_trap_unallocated_columns_being_dealloced)
$__internal_2_$__cuda_sm10x_tcgen05_guardrail_trap_unallocated_columns_being_dealloced:
[----:B------:R-:W-:Y:S05]  /*6e60*/  BPT.TRAP 0x1 ;  /* 0x000000040000795c */ /* 0x000fea0000300000 */
[----:B------:R-:W-:-:S04]  /*6e70*/  HFMA2 R3, -RZ, RZ, 0, 0 ;  /* 0x00000000ff037431 */ /* 0x000fc800000001ff */
[----:B------:R-:W-:Y:S05]  /*6e80*/  RET.REL.NODEC R2 `(_ZN7cutlass13device_kernelINS_4gemm6kernel13GemmUniversalIN4cute5tupleIJiiiiEEENS1_10collective13CollectiveMmaINS1_35MainloopSm100TmaUmmaWarpSpecializedILi9ELi2ELi4ENS5_IJNS4_1CILi1EEESB_SB_EEEEENS5_IJNSA_ILi64EEENSA_ILi32EEENSA_ILi256EEEEEENS_12float_e4m3_tENS5_IJlSB_lEEESI_SJ_NS4_8TiledMMAINS4_8MMA_AtomIJNS4_10MMA_TraitsINS4_19SM100_MMA_F8F6F4_SSEJSI_SI_fSE_SF_NS4_17integral_constantINS4_4UMMA5MajorELSQ_0EEESR_NSO_INSP_7ScaleInELSS_0EEEST_EEEEEENS4_6LayoutISC_NS5_IJNSA_ILi0EEESX_SX_EEEEENS5_IJNS4_10UnderscoreES10_S10_EEEEENS4_13SM90_TMA_LOADENS4_14ComposedLayoutINS4_7SwizzleILi3ELi4ELi3EEENS4_18smem_ptr_flag_bitsILi8EEENSW_INS5_IJNSA_ILi8EEENSA_ILi128EEEEEENS5_IJS1A_SB_EEEEEEEvNS4_8identityES13_S1E_vS1F_EENS_8epilogue10collective18CollectiveEpilogueINS1H_23Sm100TmaWarpSpecializedILi1ELi1ELi16ELb0ELb0EEEJSH_NS5_IJNSW_ISE_SB_EENSW_ISF_SB_EEEEESI_SJ_SI_SJ_NS1H_6fusion15FusionCallbacksIS1L_NS1P_17LinearCombinationISI_fSI_fLNS_15FloatRoundStyleE2EEESH_S1O_JEEENS4_5SM1004TMEM4LOAD26SM100_TMEM_LOAD_16dp32b16xES13_NS14_INS15_ILi1ELi4ELi3EEES18_NSW_INS5_IJS19_SF_EEENS5_IJSF_SB_EEEEEEENS4_39AutoVectorizingCopyWithAssumedAlignmentILi128EEENS4_14SM90_TMA_STOREES23_S25_S25_EEEvvEEEEvNT_6ParamsE) ;  /* 0xffffff90025c7950 */ /* 0x000fea0003c3ffff */
.L_x_143:
[----:B------:R-:W-:-:S00]  /*6e90*/  BRA `(.L_x_143) ;  /* 0xfffffffc00fc7947 */ /* 0x000fc0000383ffff */
[----:B------:R-:W-:-:S00]  /*6ea0*/  NOP ;  /* 0x0000000000007918 */ /* 0x000fc00000000000 */
        /* <DEDUP_REMOVED lines=13> */
.L_x_144:


//--------------------- .nv.global.init           --------------------------
	.section	.nv.global.init,"aw",@progbits
.nv.global.init:
	.type		$str$27,@object
	.size		$str$27,($str$28 - $str$27)
$str$27:
        /*0000*/ 	.byte	0x28, 0x61, 0x64, 0x64, 0x72, 0x65, 0x73, 0x73, 0x20, 0x26, 0x20, 0x6d, 0x61, 0x73, 0x6b, 0x29
        /*0010*/ 	.byte	0x20, 0x3d, 0x3d, 0x20, 0x30, 0x00
	.type		$str$28,@object
	.size		$str$28,($str$26 - $str$28)
$str$28:
        /*0016*/ 	.byte	0x2f, 0x74, 0x6d, 0x70, 0x2f, 0x63, 0x75, 0x74, 0x6c, 0x61, 0x73, 0x73, 0x5f, 0x73, 0x77, 0x65
        /*0026*/ 	.byte	0x65, 0x70, 0x5f, 0x73, 0x72, 0x63, 0x2f, 0x69, 0x6e, 0x63, 0x6c, 0x75, 0x64, 0x65, 0x2f, 0x63
        /*0036*/ 	.byte	0x75, 0x74, 0x65, 0x2f, 0x70, 0x6f, 0x69, 0x6e, 0x74, 0x65, 0x72, 0x5f, 0x66, 0x6c, 0x61, 0x67
        /*0046*/ 	.byte	0x67, 0x65, 0x64, 0x2e, 0x68, 0x70, 0x70, 0x00
	.type		$str$26,@object
	.size		$str$26,($str$25 - $str$26)
$str$26:
        /*004e*/ 	.byte	0x2f, 0x74, 0x6d, 0x70, 0x2f, 0x63, 0x75, 0x74, 0x6c, 0x61, 0x73, 0x73, 0x5f, 0x73, 0x77, 0x65
        /*005e*/ 	.byte	0x65, 0x70, 0x5f, 0x73, 0x72, 0x63, 0x2f, 0x69, 0x6e, 0x63, 0x6c, 0x75, 0x64, 0x65, 0x2f, 0x63
        /*006e*/ 	.byte	0x75, 0x74, 0x65, 0x2f, 0x61, 0x74, 0x6f, 0x6d, 0x2f, 0x63, 0x6f, 0x70, 0x79, 0x5f, 0x74, 0x72
        /*007e*/ 	.byte	0x61, 0x69, 0x74, 0x73, 0x5f, 0x73, 0x6d, 0x31, 0x30, 0x30, 0x2e, 0x68, 0x70, 0x70, 0x00
	.type		$str$25,@object
	.size		$str$25,(__unnamed_1 - $str$25)
$str$25:
        /*008d*/ 	.byte	0x28, 0x28, 0x75, 0x69, 0x6e, 0x74, 0x33, 0x32, 0x5f, 0x74, 0x28, 0x74, 0x68, 0x72, 0x65, 0x61
        /*009d*/ 	.byte	0x64, 0x49, 0x64, 0x78, 0x2e, 0x78, 0x29, 0x20, 0x2f, 0x20, 0x33, 0x32, 0x29, 0x20, 0x25, 0x20
        /*00ad*/ 	.byte	0x34, 0x29, 0x20, 0x3d, 0x3d, 0x20, 0x28, 0x28, 0x28, 0x74, 0x6d, 0x65, 0x6d, 0x5f, 0x61, 0x64
        /*00bd*/ 	.byte	0x64, 0x72, 0x20, 0x3e, 0x3e, 0x20, 0x31, 0x36, 0x29, 0x20, 0x2f, 0x20, 0x33, 0x32, 0x29, 0x20
        /*00cd*/ 	.byte	0x25, 0x20, 0x34, 0x29, 0x00
	.type		__unnamed_1,@object
	.size		__unnamed_1,(__unnamed_2 - __unnamed_1)
__unnamed_1:
        /*00d2*/ 	.byte	0x61, 0x75, 0x74, 0x6f, 0x20, 0x63, 0x75, 0x74, 0x65, 0x3a, 0x3a, 0x61, 0x73, 0x5f, 0x70, 0x6f
        /* <DEDUP_REMOVED lines=24> */
        /*0262*/ 	.byte	0x3c, 0x32, 0x30, 0x34, 0x38, 0x3e, 0x3e, 0x3e, 0x3e, 0x5d, 0x00
	.type		__unnamed_2,@object
	.size		__unnamed_2,(.L_2 - __unnamed_2)
__unnamed_2:
        /* <DEDUP_REMOVED lines=37> */
        /*04bd*/ 	.byte	0x3a, 0x43, 0x3c, 0x30, 0x3e, 0x3e, 0x3e, 0x3e, 0x5d, 0x00
.L_2:


//--------------------- .nv.shared._ZN7cutlass13device_kernelINS_4gemm6kernel13GemmUniversalIN4cute5tupleIJiiiiEEENS1_10collective13CollectiveMmaINS1_35MainloopSm100TmaUmmaWarpSpecializedILi9ELi2ELi4ENS5_IJNS4_1CILi1EEESB_SB_EEEEENS5_IJNSA_ILi64EEENSA_ILi32EEENSA_ILi256EEEEEENS_12float_e4m3_tENS5_IJlSB_lEEESI_SJ_NS4_8TiledMMAINS4_8MMA_AtomIJNS4_10MMA_TraitsINS4_19SM100_MMA_F8F6F4_SSEJSI_SI_fSE_SF_NS4_17integral_constantINS4_4UMMA5MajorELSQ_0EEESR_NSO_INSP_7ScaleInELSS_0EEEST_EEEEEENS4_6LayoutISC_NS5_IJNSA_ILi0EEESX_SX_EEEEENS5_IJNS4_10UnderscoreES10_S10_EEEEENS4_13SM90_TMA_LOADENS4_14ComposedLayoutINS4_7SwizzleILi3ELi4ELi3EEENS4_18smem_ptr_flag_bitsILi8EEENSW_INS5_IJNSA_ILi8EEENSA_ILi128EEEEEENS5_IJS1A_SB_EEEEEEEvNS4_8identityES13_S1E_vS1F_EENS_8epilogue10collective18CollectiveEpilogueINS1H_23Sm100TmaWarpSpecializedILi1ELi1ELi16ELb0ELb0EEEJSH_NS5_IJNSW_ISE_SB_EENSW_ISF_SB_EEEEESI_SJ_SI_SJ_NS1H_6fusion15FusionCallbacksIS1L_NS1P_17LinearCombinationISI_fSI_fLNS_15FloatRoundStyleE2EEESH_S1O_JEEENS4_5SM1004TMEM4LOAD26SM100_TMEM_LOAD_16dp32b16xES13_NS14_INS15_ILi1ELi4ELi3EEES18_NSW_INS5_IJS19_SF_EEENS5_IJSF_SB_EEEEEEENS4_39AutoVectorizingCopyWithAssumedAlignmentILi128EEENS4_14SM90_TMA_STOREES23_S25_S25_EEEvvEEEEvNT_6ParamsE --------------------------
	.section	.nv.shared._ZN7cutlass13device_kernelINS_4gemm6kernel13GemmUniversalIN4cute5tupleIJiiiiEEENS1_10collective13CollectiveMmaINS1_35MainloopSm100TmaUmmaWarpSpecializedILi9ELi2ELi4ENS5_IJNS4_1CILi1EEESB_SB_EEEEENS5_IJNSA_ILi64EEENSA_ILi32EEENSA_ILi256EEEEEENS_12float_e4m3_tENS5_IJlSB_lEEESI_SJ_NS4_8TiledMMAINS4_8MMA_AtomIJNS4_10MMA_TraitsINS4_19SM100_MMA_F8F6F4_SSEJSI_SI_fSE_SF_NS4_17integral_constantINS4_4UMMA5MajorELSQ_0EEESR_NSO_INSP_7ScaleInELSS_0EEEST_EEEEEENS4_6LayoutISC_NS5_IJNSA_ILi0EEESX_SX_EEEEENS5_IJNS4_10UnderscoreES10_S10_EEEEENS4_13SM90_TMA_LOADENS4_14ComposedLayoutINS4_7SwizzleILi3ELi4ELi3EEENS4_18smem_ptr_flag_bitsILi8EEENSW_INS5_IJNSA_ILi8EEENSA_ILi128EEEEEENS5_IJS1A_SB_EEEEEEEvNS4_8identityES13_S1E_vS1F_EENS_8epilogue10collective18CollectiveEpilogueINS1H_23Sm100TmaWarpSpecializedILi1ELi1ELi16ELb0ELb0EEEJSH_NS5_IJNSW_ISE_SB_EENSW_ISF_SB_EEEEESI_SJ_SI_SJ_NS1H_6fusion15FusionCallbacksIS1L_NS1P_17LinearCombinationISI_fSI_fLNS_15FloatRoundStyleE2EEESH_S1O_JEEENS4_5SM1004TMEM4LOAD26SM100_TMEM_LOAD_16dp32b16xES13_NS14_INS15_ILi1ELi4ELi3EEES18_NSW_INS5_IJS19_SF_EEENS5_IJSF_SB_EEEEEEENS4_39AutoVectorizingCopyWithAssumedAlignmentILi128EEENS4_14SM90_TMA_STOREES23_S25_S25_EEEvvEEEEvNT_6ParamsE,"aw",@nobits
	.sectionflags	@""
	.align	16
	.zero		1024


//--------------------- .nv.shared.reserved.0     --------------------------
	.section	.nv.shared.reserved.0,"aw",@nobits
	.weak		__nv_reservedSMEM_offset_0_alias
	.size		__nv_reservedSMEM_offset_0_alias, 0, 64
	.other		__nv_reservedSMEM_offset_0_alias,@"STO_CUDA_RESERVED_SHARED STV_DEFAULT"
__nv_reservedSMEM_offset_0_alias:
	.zero		0
.nv.shared.reserved.0:
	.zero		64
	.weak		__nv_reservedSMEM_tcgen05_partition
	.type		__nv_reservedSMEM_tcgen05_partition,@object
	.size		__nv_reservedSMEM_tcgen05_partition,(.L_0 - __nv_reservedSMEM_tcgen05_partition)
__nv_reservedSMEM_tcgen05_partition:
	.zero		32
.L_0:


//--------------------- .nv.global                --------------------------
	.section	.nv.global,"aw",@nobits
.nv.global:
	.type		_ZN40_INTERNAL_44dd9025_4_k_cu_1d504e5a_216654cute1_E,@object
	.size		_ZN40_INTERNAL_44dd9025_4_k_cu_1d504e5a_216654cute1_E,(_ZN40_INTERNAL_44dd9025_4_k_cu_1d504e5a_216654cuda3std3__45__cpo6cbeginE - _ZN40_INTERNAL_44dd9025_4_k_cu_1d504e5a_216654cute1_E)
_ZN40_INTERNAL_44dd9025_4_k_cu_1d504e5a_216654cute1_E:
	.zero		1
	.type		_ZN40_INTERNAL_44dd9025_4_k_cu_1d504e5a_216654cuda3std3__45__cpo6cbeginE,@object
	.size		_ZN40_INTERNAL_44dd9025_4_k_cu_1d504e5a_216654cuda3std3__45__cpo6cbeginE,(_ZN40_INTERNAL_44dd9025_4_k_cu_1d504e5a_216654cuda3std3__48in_placeE - _ZN40_INTERNAL_44dd9025_4_k_cu_1d504e5a_216654cuda3std3__45__cpo6cbeginE)
_ZN40_INTERNAL_44dd9025_4_k_cu_1d504e5a_216654cuda3std3__45__cpo6cbeginE:
	.zero		1
	.type		_ZN40_INTERNAL_44dd9025_4_k_cu_1d504e5a_216654cuda3std3__48in_placeE,@object
	.size		_ZN40_INTERNAL_44dd9025_4_k_cu_1d504e5a_216654cuda3std3__48in_placeE,(_ZN40_INTERNAL_44dd9025_4_k_cu_1d504e5a_216654cuda3std6ranges3__45__cpo9iter_moveE - _ZN40_INTERNAL_44dd9025_4_k_cu_1d504e5a_216654cuda3std3__48in_placeE)
_ZN40_INTERNAL_44dd9025_4_k_cu_1d504e5a_216654cuda3std3__48in_placeE:
	.zero		1
	.type		_ZN40_INTERNAL_44dd9025_4_k_cu_1d504e5a_216654cuda3std6ranges3__45__cpo9iter_moveE,@object
	.size		_ZN40_INTERNAL_44dd9025_4_k_cu_1d504e5a_216654cuda3std6ranges3__45__cpo9iter_moveE,(_ZN40_INTERNAL_44dd9025_4_k_cu_1d504e5a_216654cuda3std3__45__cpo5beginE - _ZN40_INTERNAL_44dd9025_4_k_cu_1d504e5a_216654cuda3std6ranges3__45__cpo9iter_moveE)
_ZN40_INTERNAL_44dd9025_4_k_cu_1d504e5a_216654cuda3std6ranges3__45__cpo9iter_moveE:
	.zero		1
	.type		_ZN40_INTERNAL_44dd9025_4_k_cu_1d504e5a_216654cuda3std3__45__cpo5beginE,@object
	.size		_ZN40_INTERNAL_44dd9025_4_k_cu_1d504e5a_216654cuda3std3__45__cpo5beginE,(_ZN40_INTERNAL_44dd9025_4_k_cu_1d504e5a_216654cuda3std3__442_GLOBAL__N__44dd9025_4_k_cu_1d504e5a_216656ignoreE - _ZN40_INTERNAL_44dd9025_4_k_cu_1d504e5a_216654cuda3std3__45__cpo5beginE)
_ZN40_INTERNAL_44dd9025_4_k_cu_1d504e5a_216654cuda3std3__45__cpo5beginE:
	.zero		1
	.type		_ZN40_INTERNAL_44dd9025_4_k_cu_1d504e5a_216654cuda3std3__442_GLOBAL__N__44dd9025_4_k_cu_1d504e5a_216656ignoreE,@object
	.size		_ZN40_INTERNAL_44dd9025_4_k_cu_1d504e5a_216654cuda3std3__442_GLOBAL__N__44dd9025_4_k_cu_1d504e5a_216656ignoreE,(_ZN40_INTERNAL_44dd9025_4_k_cu_1d504e5a_216654cute7productE - _ZN40_INTERNAL_44dd9025_4_k_cu_1d504e5a_216654cuda3std3__442_GLOBAL__N__44dd9025_4_k_cu_1d504e5a_216656ignoreE)
_ZN40_INTERNAL_44dd9025_4_k_cu_1d504e5a_216654cuda3std3__442_GLOBAL__N__44dd9025_4_k_cu_1d504e5a_216656ignoreE:
	.zero		1
	.type		_ZN40_INTERNAL_44dd9025_4_k_cu_1d504e5a_216654cute7productE,@object
	.size		_ZN40_INTERNAL_44dd9025_4_k_cu_1d504e5a_216654cute7productE,(_ZN40_INTERNAL_44dd9025_4_k_cu_1d504e5a_216654cuda3std3__45__cpo3endE - _ZN40_INTERNAL_44dd9025_4_k_cu_1d504e5a_216654cute7productE)
_ZN40_INTERNAL_44dd9025_4_k_cu_1d504e5a_216654cute7productE:
	.zero		1
	.type		_ZN40_INTERNAL_44dd9025_4_k_cu_1d504e5a_216654cuda3std3__45__cpo3endE,@object
	.size		_ZN40_INTERNAL_44dd9025_4_k_cu_1d504e5a_216654cuda3std3__45__cpo3endE,(_ZN40_INTERNAL_44dd9025_4_k_cu_1d504e5a_216654cuda3std3__419piecewise_constructE - _ZN40_INTERNAL_44dd9025_4_k_cu_1d504e5a_216654cuda3std3__45__cpo3endE)
_ZN40_INTERNAL_44dd9025_4_k_cu_1d504e5a_216654cuda3std3__45__cpo3endE:
	.zero		1
	.type		_ZN40_INTERNAL_44dd9025_4_k_cu_1d504e5a_216654cuda3std3__419piecewise_constructE,@object
	.size		_ZN40_INTERNAL_44dd9025_4_k_cu_1d504e5a_216654cuda3std3__419piecewise_constructE,(_ZN40_INTERNAL_44dd9025_4_k_cu_1d504e5a_216654cuda3std3__45__cpo4cendE - _ZN40_INTERNAL_44dd9025_4_k_cu_1d504e5a_216654cuda3std3__419piecewise_constructE)
_ZN40_INTERNAL_44dd9025_4_k_cu_1d504e5a_216654cuda3std3__419piecewise_constructE:
	.zero		1
	.type		_ZN40_INTERNAL_44dd9025_4_k_cu_1d504e5a_216654cuda3std3__45__cpo4cendE,@object
	.size		_ZN40_INTERNAL_44dd9025_4_k_cu_1d504e5a_216654cuda3std3__45__cpo4cendE,(_ZN40_INTERNAL_44dd9025_4_k_cu_1d504e5a_216654cuda3std6ranges3__45__cpo4swapE - _ZN40_INTERNAL_44dd9025_4_k_cu_1d504e5a_216654cuda3std3__45__cpo4cendE)
_ZN40_INTERNAL_44dd9025_4_k_cu_1d504e5a_216654cuda3std3__45__cpo4cendE:
	.zero		1
	.type		_ZN40_INTERNAL_44dd9025_4_k_cu_1d504e5a_216654cuda3std6ranges3__45__cpo4swapE,@object
	.size		_ZN40_INTERNAL_44dd9025_4_k_cu_1d504e5a_216654cuda3std6ranges3__45__cpo4swapE,(.L_10 - _ZN40_INTERNAL_44dd9025_4_k_cu_1d504e5a_216654cuda3std6ranges3__45__cpo4swapE)
_ZN40_INTERNAL_44dd9025_4_k_cu_1d504e5a_216654cuda3std6ranges3__45__cpo4swapE:
	.zero		1
.L_10:


//--------------------- .nv.constant0._ZN7cutlass13device_kernelINS_4gemm6kernel13GemmUniversalIN4cute5tupleIJiiiiEEENS1_10collective13CollectiveMmaINS1_35MainloopSm100TmaUmmaWarpSpecializedILi9ELi2ELi4ENS5_IJNS4_1CILi1EEESB_SB_EEEEENS5_IJNSA_ILi64EEENSA_ILi32EEENSA_ILi256EEEEEENS_12float_e4m3_tENS5_IJlSB_lEEESI_SJ_NS4_8TiledMMAINS4_8MMA_AtomIJNS4_10MMA_TraitsINS4_19SM100_MMA_F8F6F4_SSEJSI_SI_fSE_SF_NS4_17integral_constantINS4_4UMMA5MajorELSQ_0EEESR_NSO_INSP_7ScaleInELSS_0EEEST_EEEEEENS4_6LayoutISC_NS5_IJNSA_ILi0EEESX_SX_EEEEENS5_IJNS4_10UnderscoreES10_S10_EEEEENS4_13SM90_TMA_LOADENS4_14ComposedLayoutINS4_7SwizzleILi3ELi4ELi3EEENS4_18smem_ptr_flag_bitsILi8EEENSW_INS5_IJNSA_ILi8EEENSA_ILi128EEEEEENS5_IJS1A_SB_EEEEEEEvNS4_8identityES13_S1E_vS1F_EENS_8epilogue10collective18CollectiveEpilogueINS1H_23Sm100TmaWarpSpecializedILi1ELi1ELi16ELb0ELb0EEEJSH_NS5_IJNSW_ISE_SB_EENSW_ISF_SB_EEEEESI_SJ_SI_SJ_NS1H_6fusion15FusionCallbacksIS1L_NS1P_17LinearCombinationISI_fSI_fLNS_15FloatRoundStyleE2EEESH_S1O_JEEENS4_5SM1004TMEM4LOAD26SM100_TMEM_LOAD_16dp32b16xES13_NS14_INS15_ILi1ELi4ELi3EEES18_NSW_INS5_IJS19_SF_EEENS5_IJSF_SB_EEEEEEENS4_39AutoVectorizingCopyWithAssumedAlignmentILi128EEENS4_14SM90_TMA_STOREES23_S25_S25_EEEvvEEEEvNT_6ParamsE --------------------------
	.section	.nv.constant0._ZN7cutlass13device_kernelINS_4gemm6kernel13GemmUniversalIN4cute5tupleIJiiiiEEENS1_10collective13CollectiveMmaINS1_35MainloopSm100TmaUmmaWarpSpecializedILi9ELi2ELi4ENS5_IJNS4_1CILi1EEESB_SB_EEEEENS5_IJNSA_ILi64EEENSA_ILi32EEENSA_ILi256EEEEEENS_12float_e4m3_tENS5_IJlSB_lEEESI_SJ_NS4_8TiledMMAINS4_8MMA_AtomIJNS4_10MMA_TraitsINS4_19SM100_MMA_F8F6F4_SSEJSI_SI_fSE_SF_NS4_17integral_constantINS4_4UMMA5MajorELSQ_0EEESR_NSO_INSP_7ScaleInELSS_0EEEST_EEEEEENS4_6LayoutISC_NS5_IJNSA_ILi0EEESX_SX_EEEEENS5_IJNS4_10UnderscoreES10_S10_EEEEENS4_13SM90_TMA_LOADENS4_14ComposedLayoutINS4_7SwizzleILi3ELi4ELi3EEENS4_18smem_ptr_flag_bitsILi8EEENSW_INS5_IJNSA_ILi8EEENSA_ILi128EEEEEENS5_IJS1A_SB_EEEEEEEvNS4_8identityES13_S1E_vS1F_EENS_8epilogue10collective18CollectiveEpilogueINS1H_23Sm100TmaWarpSpecializedILi1ELi1ELi16ELb0ELb0EEEJSH_NS5_IJNSW_ISE_SB_EENSW_ISF_SB_EEEEESI_SJ_SI_SJ_NS1H_6fusion15FusionCallbacksIS1L_NS1P_17LinearCombinationISI_fSI_fLNS_15FloatRoundStyleE2EEESH_S1O_JEEENS4_5SM1004TMEM4LOAD26SM100_TMEM_LOAD_16dp32b16xES13_NS14_INS15_ILi1ELi4ELi3EEES18_NSW_INS5_IJS19_SF_EEENS5_IJSF_SB_EEEEEEENS4_39AutoVectorizingCopyWithAssumedAlignmentILi128EEENS4_14SM90_TMA_STOREES23_S25_S25_EEEvvEEEEvNT_6ParamsE,"a",@progbits
	.sectionflags	@""
	.align	4
.nv.constant0._ZN7cutlass13device_kernelINS_4gemm6kernel13GemmUniversalIN4cute5tupleIJiiiiEEENS1_10collective13CollectiveMmaINS1_35MainloopSm100TmaUmmaWarpSpecializedILi9ELi2ELi4ENS5_IJNS4_1CILi1EEESB_SB_EEEEENS5_IJNSA_ILi64EEENSA_ILi32EEENSA_ILi256EEEEEENS_12float_e4m3_tENS5_IJlSB_lEEESI_SJ_NS4_8TiledMMAINS4_8MMA_AtomIJNS4_10MMA_TraitsINS4_19SM100_MMA_F8F6F4_SSEJSI_SI_fSE_SF_NS4_17integral_constantINS4_4UMMA5MajorELSQ_0EEESR_NSO_INSP_7ScaleInELSS_0EEEST_EEEEEENS4_6LayoutISC_NS5_IJNSA_ILi0EEESX_SX_EEEEENS5_IJNS4_10UnderscoreES10_S10_EEEEENS4_13SM90_TMA_LOADENS4_14ComposedLayoutINS4_7SwizzleILi3ELi4ELi3EEENS4_18smem_ptr_flag_bitsILi8EEENSW_INS5_IJNSA_ILi8EEENSA_ILi128EEEEEENS5_IJS1A_SB_EEEEEEEvNS4_8identityES13_S1E_vS1F_EENS_8epilogue10collective18CollectiveEpilogueINS1H_23Sm100TmaWarpSpecializedILi1ELi1ELi16ELb0ELb0EEEJSH_NS5_IJNSW_ISE_SB_EENSW_ISF_SB_EEEEESI_SJ_SI_SJ_NS1H_6fusion15FusionCallbacksIS1L_NS1P_17LinearCombinationISI_fSI_fLNS_15FloatRoundStyleE2EEESH_S1O_JEEENS4_5SM1004TMEM4LOAD26SM100_TMEM_LOAD_16dp32b16xES13_NS14_INS15_ILi1ELi4ELi3EEES18_NSW_INS5_IJS19_SF_EEENS5_IJSF_SB_EEEEEEENS4_39AutoVectorizingCopyWithAssumedAlignmentILi128EEENS4_14SM90_TMA_STOREES23_S25_S25_EEEvvEEEEvNT_6ParamsE:
	.zero		2944


//--------------------- SYMBOLS --------------------------

	.type		.nv.reservedSmem.offset0,@object
	.size		.nv.reservedSmem.offset0,0x4
	.type		.nv.reservedSmem.cap,@object
	.size		.nv.reservedSmem.cap,0x4
	.type		__assertfail,@function
